//
// Generated by NVIDIA NVVM Compiler
//
// Compiler Build ID: CL-36424714
// Cuda compilation tools, release 13.0, V13.0.88
// Based on NVVM 20.0.0
//

.version 9.0
.target sm_100
.address_size 64

	// .globl	divElements
.extern .shared .align 16 .b8 chunk[];
.global .align 4 .b8 __cudart_i2opi_f[24] = {65, 144, 67, 60, 153, 149, 98, 219, 192, 221, 52, 245, 209, 87, 39, 252, 41, 21, 68, 78, 110, 131, 249, 162};

.visible .entry divElements(
	.param .u64 .ptr .align 1 divElements_param_0,
	.param .u64 .ptr .align 1 divElements_param_1,
	.param .u32 divElements_param_2
)
{
	.reg .pred 	%p<2>;
	.reg .b32 	%r<6>;
	.reg .b32 	%f<4>;
	.reg .b64 	%rd<8>;

	ld.param.u64 	%rd1, [divElements_param_0];
	ld.param.u64 	%rd2, [divElements_param_1];
	ld.param.u32 	%r2, [divElements_param_2];
	mov.u32 	%r3, %ctaid.x;
	mov.u32 	%r4, %ntid.x;
	mov.u32 	%r5, %tid.x;
	mad.lo.s32 	%r1, %r3, %r4, %r5;
	setp.ge.s32 	%p1, %r1, %r2;
	@%p1 bra 	$L__BB0_2;
	cvta.to.global.u64 	%rd3, %rd1;
	cvta.to.global.u64 	%rd4, %rd2;
	mul.wide.s32 	%rd5, %r1, 4;
	add.s64 	%rd6, %rd3, %rd5;
	ld.global.f32 	%f1, [%rd6];
	add.s64 	%rd7, %rd4, %rd5;
	ld.global.f32 	%f2, [%rd7];
	div.rn.f32 	%f3, %f1, %f2;
	st.global.f32 	[%rd6], %f3;
$L__BB0_2:
	ret;

}
	// .globl	expElements
.visible .entry expElements(
	.param .u64 .ptr .align 1 expElements_param_0,
	.param .u32 expElements_param_1
)
{
	.reg .pred 	%p<2>;
	.reg .b32 	%r<8>;
	.reg .b32 	%f<14>;
	.reg .b64 	%rd<5>;

	ld.param.u64 	%rd1, [expElements_param_0];
	ld.param.u32 	%r2, [expElements_param_1];
	mov.u32 	%r3, %ctaid.x;
	mov.u32 	%r4, %ntid.x;
	mov.u32 	%r5, %tid.x;
	mad.lo.s32 	%r1, %r3, %r4, %r5;
	setp.ge.s32 	%p1, %r1, %r2;
	@%p1 bra 	$L__BB1_2;
	cvta.to.global.u64 	%rd2, %rd1;
	mul.wide.s32 	%rd3, %r1, 4;
	add.s64 	%rd4, %rd2, %rd3;
	ld.global.f32 	%f1, [%rd4];
	fma.rn.f32 	%f2, %f1, 0f3BBB989D, 0f3F000000;
	cvt.sat.f32.f32 	%f3, %f2;
	mov.f32 	%f4, 0f4B400001;
	mov.f32 	%f5, 0f437C0000;
	fma.rm.f32 	%f6, %f3, %f5, %f4;
	add.f32 	%f7, %f6, 0fCB40007F;
	neg.f32 	%f8, %f7;
	fma.rn.f32 	%f9, %f1, 0f3FB8AA3B, %f8;
	fma.rn.f32 	%f10, %f1, 0f32A57060, %f9;
	mov.b32 	%r6, %f6;
	shl.b32 	%r7, %r6, 23;
	mov.b32 	%f11, %r7;
	ex2.approx.ftz.f32 	%f12, %f10;
	mul.f32 	%f13, %f12, %f11;
	st.global.f32 	[%rd4], %f13;
$L__BB1_2:
	ret;

}
	// .globl	logElements
.visible .entry logElements(
	.param .u64 .ptr .align 1 logElements_param_0,
	.param .u32 logElements_param_1
)
{
	.reg .pred 	%p<5>;
	.reg .b32 	%r<10>;
	.reg .b32 	%f<23>;
	.reg .b64 	%rd<5>;

	ld.param.u64 	%rd1, [logElements_param_0];
	ld.param.u32 	%r2, [logElements_param_1];
	mov.u32 	%r3, %ctaid.x;
	mov.u32 	%r4, %ntid.x;
	mov.u32 	%r5, %tid.x;
	mad.lo.s32 	%r1, %r3, %r4, %r5;
	setp.ge.s32 	%p1, %r1, %r2;
	@%p1 bra 	$L__BB2_2;
	cvta.to.global.u64 	%rd2, %rd1;
	mul.wide.s32 	%rd3, %r1, 4;
	add.s64 	%rd4, %rd2, %rd3;
	ld.global.f32 	%f1, [%rd4];
	setp.lt.f32 	%p2, %f1, 0f00800000;
	mul.f32 	%f2, %f1, 0f4B000000;
	selp.f32 	%f3, %f2, %f1, %p2;
	selp.f32 	%f4, 0fC1B80000, 0f00000000, %p2;
	mov.b32 	%r6, %f3;
	add.s32 	%r7, %r6, -1059760811;
	and.b32  	%r8, %r7, -8388608;
	sub.s32 	%r9, %r6, %r8;
	mov.b32 	%f5, %r9;
	cvt.rn.f32.s32 	%f6, %r8;
	fma.rn.f32 	%f7, %f6, 0f34000000, %f4;
	add.f32 	%f8, %f5, 0fBF800000;
	fma.rn.f32 	%f9, %f8, 0fBE055027, 0f3E1039F6;
	fma.rn.f32 	%f10, %f9, %f8, 0fBDF8CDCC;
	fma.rn.f32 	%f11, %f10, %f8, 0f3E0F2955;
	fma.rn.f32 	%f12, %f11, %f8, 0fBE2AD8B9;
	fma.rn.f32 	%f13, %f12, %f8, 0f3E4CED0B;
	fma.rn.f32 	%f14, %f13, %f8, 0fBE7FFF22;
	fma.rn.f32 	%f15, %f14, %f8, 0f3EAAAA78;
	fma.rn.f32 	%f16, %f15, %f8, 0fBF000000;
	mul.f32 	%f17, %f8, %f16;
	fma.rn.f32 	%f18, %f17, %f8, %f8;
	fma.rn.f32 	%f19, %f7, 0f3F317218, %f18;
	setp.gt.u32 	%p3, %r6, 2139095039;
	fma.rn.f32 	%f20, %f3, 0f7F800000, 0f7F800000;
	selp.f32 	%f21, %f20, %f19, %p3;
	setp.eq.f32 	%p4, %f3, 0f00000000;
	selp.f32 	%f22, 0fFF800000, %f21, %p4;
	st.global.f32 	[%rd4], %f22;
$L__BB2_2:
	ret;

}
	// .globl	tanhElements
.visible .entry tanhElements(
	.param .u64 .ptr .align 1 tanhElements_param_0,
	.param .u32 tanhElements_param_1
)
{
	.reg .pred 	%p<4>;
	.reg .b32 	%r<6>;
	.reg .b32 	%f<17>;
	.reg .b64 	%rd<5>;

	ld.param.u64 	%rd1, [tanhElements_param_0];
	ld.param.u32 	%r2, [tanhElements_param_1];
	mov.u32 	%r3, %ctaid.x;
	mov.u32 	%r4, %ntid.x;
	mov.u32 	%r5, %tid.x;
	mad.lo.s32 	%r1, %r3, %r4, %r5;
	setp.ge.s32 	%p1, %r1, %r2;
	@%p1 bra 	$L__BB3_2;
	cvta.to.global.u64 	%rd2, %rd1;
	mul.wide.s32 	%rd3, %r1, 4;
	add.s64 	%rd4, %rd2, %rd3;
	ld.global.f32 	%f1, [%rd4];
	abs.f32 	%f2, %f1;
	mul.f32 	%f3, %f2, 0f4038AA3B;
	ex2.approx.ftz.f32 	%f4, %f3;
	add.f32 	%f5, %f4, 0f3F800000;
	rcp.approx.ftz.f32 	%f6, %f5;
	fma.rn.f32 	%f7, %f6, 0fC0000000, 0f3F800000;
	setp.ge.f32 	%p2, %f2, 0f41102CB4;
	selp.f32 	%f8, 0f3F800000, %f7, %p2;
	copysign.f32 	%f9, %f1, %f8;
	mul.f32 	%f10, %f1, %f1;
	fma.rn.f32 	%f11, %f10, 0f3C80F082, 0fBD563CAE;
	fma.rn.f32 	%f12, %f11, %f10, 0f3E085941;
	fma.rn.f32 	%f13, %f12, %f10, 0fBEAAA9ED;
	fma.rn.f32 	%f14, %f13, %f10, 0f00000000;
	fma.rn.f32 	%f15, %f14, %f1, %f1;
	setp.ge.f32 	%p3, %f2, 0f3F19999A;
	selp.f32 	%f16, %f9, %f15, %p3;
	st.global.f32 	[%rd4], %f16;
$L__BB3_2:
	ret;

}
	// .globl	sinElements
.visible .entry sinElements(
	.param .u64 .ptr .align 1 sinElements_param_0,
	.param .u32 sinElements_param_1
)
{
	.local .align 4 .b8 	__local_depot4[28];
	.reg .b64 	%SP;
	.reg .b64 	%SPL;
	.reg .pred 	%p<10>;
	.reg .b32 	%r<45>;
	.reg .b32 	%f<28>;
	.reg .b64 	%rd<25>;
	.reg .b64 	%fd<3>;

	mov.u64 	%SPL, __local_depot4;
	ld.param.u64 	%rd10, [sinElements_param_0];
	ld.param.u32 	%r16, [sinElements_param_1];
	add.u64 	%rd1, %SPL, 0;
	mov.u32 	%r17, %ctaid.x;
	mov.u32 	%r18, %ntid.x;
	mov.u32 	%r19, %tid.x;
	mad.lo.s32 	%r1, %r17, %r18, %r19;
	setp.ge.s32 	%p1, %r1, %r16;
	@%p1 bra 	$L__BB4_10;
	cvta.to.global.u64 	%rd12, %rd10;
	mul.wide.s32 	%rd13, %r1, 4;
	add.s64 	%rd2, %rd12, %rd13;
	ld.global.f32 	%f1, [%rd2];
	mul.f32 	%f7, %f1, 0f3F22F983;
	cvt.rni.s32.f32 	%r44, %f7;
	cvt.rn.f32.s32 	%f8, %r44;
	fma.rn.f32 	%f9, %f8, 0fBFC90FDA, %f1;
	fma.rn.f32 	%f10, %f8, 0fB3A22168, %f9;
	fma.rn.f32 	%f27, %f8, 0fA7C234C5, %f10;
	abs.f32 	%f3, %f1;
	setp.ltu.f32 	%p2, %f3, 0f47CE4780;
	@%p2 bra 	$L__BB4_9;
	setp.neu.f32 	%p3, %f3, 0f7F800000;
	@%p3 bra 	$L__BB4_4;
	mov.f32 	%f13, 0f00000000;
	mul.rn.f32 	%f27, %f1, %f13;
	mov.b32 	%r44, 0;
	bra.uni 	$L__BB4_9;
$L__BB4_4:
	mov.b32 	%r3, %f1;
	shl.b32 	%r21, %r3, 8;
	or.b32  	%r4, %r21, -2147483648;
	mov.b64 	%rd24, 0;
	mov.b32 	%r41, 0;
	mov.u64 	%rd22, __cudart_i2opi_f;
	mov.u64 	%rd23, %rd1;
$L__BB4_5:
	.pragma "nounroll";
	ld.global.nc.u32 	%r22, [%rd22];
	mad.wide.u32 	%rd16, %r22, %r4, %rd24;
	shr.u64 	%rd24, %rd16, 32;
	st.local.u32 	[%rd23], %rd16;
	add.s32 	%r41, %r41, 1;
	add.s64 	%rd23, %rd23, 4;
	add.s64 	%rd22, %rd22, 4;
	setp.ne.s32 	%p4, %r41, 6;
	@%p4 bra 	$L__BB4_5;
	shr.u32 	%r23, %r3, 23;
	st.local.u32 	[%rd1+24], %rd24;
	and.b32  	%r7, %r23, 31;
	and.b32  	%r24, %r23, 224;
	add.s32 	%r25, %r24, -128;
	shr.u32 	%r26, %r25, 5;
	mul.wide.u32 	%rd17, %r26, 4;
	sub.s64 	%rd9, %rd1, %rd17;
	ld.local.u32 	%r42, [%rd9+24];
	ld.local.u32 	%r43, [%rd9+20];
	setp.eq.s32 	%p5, %r7, 0;
	@%p5 bra 	$L__BB4_8;
	shf.l.wrap.b32 	%r42, %r43, %r42, %r7;
	ld.local.u32 	%r27, [%rd9+16];
	shf.l.wrap.b32 	%r43, %r27, %r43, %r7;
$L__BB4_8:
	shr.u32 	%r28, %r42, 30;
	shf.l.wrap.b32 	%r29, %r43, %r42, 2;
	shl.b32 	%r30, %r43, 2;
	shr.u32 	%r31, %r29, 31;
	add.s32 	%r32, %r31, %r28;
	neg.s32 	%r33, %r32;
	setp.lt.s32 	%p6, %r3, 0;
	selp.b32 	%r44, %r33, %r32, %p6;
	xor.b32  	%r34, %r29, %r3;
	shr.s32 	%r35, %r29, 31;
	xor.b32  	%r36, %r35, %r29;
	xor.b32  	%r37, %r35, %r30;
	cvt.u64.u32 	%rd18, %r36;
	shl.b64 	%rd19, %rd18, 32;
	cvt.u64.u32 	%rd20, %r37;
	or.b64  	%rd21, %rd19, %rd20;
	cvt.rn.f64.s64 	%fd1, %rd21;
	mul.f64 	%fd2, %fd1, 0d3BF921FB54442D19;
	cvt.rn.f32.f64 	%f11, %fd2;
	neg.f32 	%f12, %f11;
	setp.lt.s32 	%p7, %r34, 0;
	selp.f32 	%f27, %f12, %f11, %p7;
$L__BB4_9:
	mul.rn.f32 	%f14, %f27, %f27;
	and.b32  	%r39, %r44, 1;
	setp.eq.b32 	%p8, %r39, 1;
	selp.f32 	%f15, 0f3F800000, %f27, %p8;
	fma.rn.f32 	%f16, %f14, %f15, 0f00000000;
	fma.rn.f32 	%f17, %f14, 0f37CBAC00, 0fBAB607ED;
	selp.f32 	%f18, %f17, 0fB94D4153, %p8;
	selp.f32 	%f19, 0f3D2AAABB, 0f3C0885E4, %p8;
	fma.rn.f32 	%f20, %f18, %f14, %f19;
	selp.f32 	%f21, 0fBEFFFFFF, 0fBE2AAAA8, %p8;
	fma.rn.f32 	%f22, %f20, %f14, %f21;
	fma.rn.f32 	%f23, %f22, %f16, %f15;
	and.b32  	%r40, %r44, 2;
	setp.eq.s32 	%p9, %r40, 0;
	mov.f32 	%f24, 0f00000000;
	sub.f32 	%f25, %f24, %f23;
	selp.f32 	%f26, %f23, %f25, %p9;
	st.global.f32 	[%rd2], %f26;
$L__BB4_10:
	ret;

}
	// .globl	sigmoidElements
.visible .entry sigmoidElements(
	.param .u64 .ptr .align 1 sigmoidElements_param_0,
	.param .u32 sigmoidElements_param_1
)
{
	.reg .pred 	%p<4>;
	.reg .b32 	%r<6>;
	.reg .b32 	%f<20>;
	.reg .b64 	%rd<5>;

	ld.param.u64 	%rd1, [sigmoidElements_param_0];
	ld.param.u32 	%r2, [sigmoidElements_param_1];
	mov.u32 	%r3, %ctaid.x;
	mov.u32 	%r4, %ntid.x;
	mov.u32 	%r5, %tid.x;
	mad.lo.s32 	%r1, %r3, %r4, %r5;
	setp.ge.s32 	%p1, %r1, %r2;
	@%p1 bra 	$L__BB5_2;
	cvta.to.global.u64 	%rd2, %rd1;
	mul.wide.s32 	%rd3, %r1, 4;
	add.s64 	%rd4, %rd2, %rd3;
	ld.global.f32 	%f1, [%rd4];
	mul.f32 	%f2, %f1, 0f3F000000;
	abs.f32 	%f3, %f2;
	mul.f32 	%f4, %f3, 0f4038AA3B;
	ex2.approx.ftz.f32 	%f5, %f4;
	add.f32 	%f6, %f5, 0f3F800000;
	rcp.approx.ftz.f32 	%f7, %f6;
	fma.rn.f32 	%f8, %f7, 0fC0000000, 0f3F800000;
	setp.ge.f32 	%p2, %f3, 0f41102CB4;
	selp.f32 	%f9, 0f3F800000, %f8, %p2;
	copysign.f32 	%f10, %f2, %f9;
	mul.f32 	%f11, %f2, %f2;
	fma.rn.f32 	%f12, %f11, 0f3C80F082, 0fBD563CAE;
	fma.rn.f32 	%f13, %f12, %f11, 0f3E085941;
	fma.rn.f32 	%f14, %f13, %f11, 0fBEAAA9ED;
	fma.rn.f32 	%f15, %f14, %f11, 0f00000000;
	fma.rn.f32 	%f16, %f15, %f2, %f2;
	setp.ge.f32 	%p3, %f3, 0f3F19999A;
	selp.f32 	%f17, %f10, %f16, %p3;
	add.f32 	%f18, %f17, 0f3F800000;
	mul.f32 	%f19, %f18, 0f3F000000;
	st.global.f32 	[%rd4], %f19;
$L__BB5_2:
	ret;

}
	// .globl	clipPositive
.visible .entry clipPositive(
	.param .u64 .ptr .align 1 clipPositive_param_0,
	.param .u32 clipPositive_param_1
)
{
	.reg .pred 	%p<2>;
	.reg .b32 	%r<6>;
	.reg .b32 	%f<3>;
	.reg .b64 	%rd<5>;

	ld.param.u64 	%rd1, [clipPositive_param_0];
	ld.param.u32 	%r2, [clipPositive_param_1];
	mov.u32 	%r3, %ctaid.x;
	mov.u32 	%r4, %ntid.x;
	mov.u32 	%r5, %tid.x;
	mad.lo.s32 	%r1, %r3, %r4, %r5;
	setp.ge.s32 	%p1, %r1, %r2;
	@%p1 bra 	$L__BB6_2;
	cvta.to.global.u64 	%rd2, %rd1;
	mul.wide.s32 	%rd3, %r1, 4;
	add.s64 	%rd4, %rd2, %rd3;
	ld.global.f32 	%f1, [%rd4];
	max.f32 	%f2, %f1, 0f00000000;
	st.global.f32 	[%rd4], %f2;
$L__BB6_2:
	ret;

}
	// .globl	shiftRandUniform
.visible .entry shiftRandUniform(
	.param .u64 .ptr .align 1 shiftRandUniform_param_0,
	.param .u32 shiftRandUniform_param_1
)
{
	.reg .pred 	%p<3>;
	.reg .b32 	%r<7>;
	.reg .b32 	%f<2>;
	.reg .b64 	%rd<5>;

	ld.param.u64 	%rd2, [shiftRandUniform_param_0];
	ld.param.u32 	%r2, [shiftRandUniform_param_1];
	mov.u32 	%r3, %ctaid.x;
	mov.u32 	%r4, %ntid.x;
	mov.u32 	%r5, %tid.x;
	mad.lo.s32 	%r1, %r3, %r4, %r5;
	setp.ge.s32 	%p1, %r1, %r2;
	@%p1 bra 	$L__BB7_3;
	cvta.to.global.u64 	%rd3, %rd2;
	mul.wide.s32 	%rd4, %r1, 4;
	add.s64 	%rd1, %rd3, %rd4;
	ld.global.f32 	%f1, [%rd1];
	setp.neu.f32 	%p2, %f1, 0f3F800000;
	@%p2 bra 	$L__BB7_3;
	mov.b32 	%r6, 0;
	st.global.u32 	[%rd1], %r6;
$L__BB7_3:
	ret;

}
	// .globl	uniformToBernoulli
.visible .entry uniformToBernoulli(
	.param .u64 .ptr .align 1 uniformToBernoulli_param_0,
	.param .u32 uniformToBernoulli_param_1
)
{
	.reg .pred 	%p<3>;
	.reg .b32 	%r<8>;
	.reg .b32 	%f<2>;
	.reg .b64 	%rd<5>;

	ld.param.u64 	%rd2, [uniformToBernoulli_param_0];
	ld.param.u32 	%r2, [uniformToBernoulli_param_1];
	mov.u32 	%r3, %ctaid.x;
	mov.u32 	%r4, %ntid.x;
	mov.u32 	%r5, %tid.x;
	mad.lo.s32 	%r1, %r3, %r4, %r5;
	setp.ge.s32 	%p1, %r1, %r2;
	@%p1 bra 	$L__BB8_4;
	cvta.to.global.u64 	%rd3, %rd2;
	mul.wide.s32 	%rd4, %r1, 4;
	add.s64 	%rd1, %rd3, %rd4;
	ld.global.f32 	%f1, [%rd1];
	setp.leu.f32 	%p2, %f1, 0f3F000000;
	@%p2 bra 	$L__BB8_3;
	mov.b32 	%r7, 1065353216;
	st.global.u32 	[%rd1], %r7;
	bra.uni 	$L__BB8_4;
$L__BB8_3:
	mov.b32 	%r6, 0;
	st.global.u32 	[%rd1], %r6;
$L__BB8_4:
	ret;

}
	// .globl	addRepeated
.visible .entry addRepeated(
	.param .u64 .ptr .align 1 addRepeated_param_0,
	.param .u64 .ptr .align 1 addRepeated_param_1,
	.param .u32 addRepeated_param_2,
	.param .u32 addRepeated_param_3
)
{
	.reg .pred 	%p<2>;
	.reg .b32 	%r<8>;
	.reg .b32 	%f<4>;
	.reg .b64 	%rd<9>;

	ld.param.u64 	%rd1, [addRepeated_param_0];
	ld.param.u64 	%rd2, [addRepeated_param_1];
	ld.param.u32 	%r3, [addRepeated_param_2];
	ld.param.u32 	%r2, [addRepeated_param_3];
	mov.u32 	%r4, %ctaid.x;
	mov.u32 	%r5, %ntid.x;
	mov.u32 	%r6, %tid.x;
	mad.lo.s32 	%r1, %r4, %r5, %r6;
	setp.ge.s32 	%p1, %r1, %r3;
	@%p1 bra 	$L__BB9_2;
	cvta.to.global.u64 	%rd3, %rd2;
	cvta.to.global.u64 	%rd4, %rd1;
	rem.s32 	%r7, %r1, %r2;
	mul.wide.s32 	%rd5, %r7, 4;
	add.s64 	%rd6, %rd3, %rd5;
	ld.global.f32 	%f1, [%rd6];
	mul.wide.s32 	%rd7, %r1, 4;
	add.s64 	%rd8, %rd4, %rd7;
	ld.global.f32 	%f2, [%rd8];
	add.f32 	%f3, %f1, %f2;
	st.global.f32 	[%rd8], %f3;
$L__BB9_2:
	ret;

}
	// .globl	addRepeatedPow2
.visible .entry addRepeatedPow2(
	.param .u64 .ptr .align 1 addRepeatedPow2_param_0,
	.param .u64 .ptr .align 1 addRepeatedPow2_param_1,
	.param .u32 addRepeatedPow2_param_2,
	.param .u32 addRepeatedPow2_param_3
)
{
	.reg .pred 	%p<2>;
	.reg .b32 	%r<8>;
	.reg .b32 	%f<4>;
	.reg .b64 	%rd<9>;

	ld.param.u64 	%rd1, [addRepeatedPow2_param_0];
	ld.param.u64 	%rd2, [addRepeatedPow2_param_1];
	ld.param.u32 	%r3, [addRepeatedPow2_param_2];
	ld.param.u32 	%r2, [addRepeatedPow2_param_3];
	mov.u32 	%r4, %ctaid.x;
	mov.u32 	%r5, %ntid.x;
	mov.u32 	%r6, %tid.x;
	mad.lo.s32 	%r1, %r4, %r5, %r6;
	setp.ge.s32 	%p1, %r1, %r3;
	@%p1 bra 	$L__BB10_2;
	cvta.to.global.u64 	%rd3, %rd2;
	cvta.to.global.u64 	%rd4, %rd1;
	and.b32  	%r7, %r2, %r1;
	mul.wide.s32 	%rd5, %r7, 4;
	add.s64 	%rd6, %rd3, %rd5;
	ld.global.f32 	%f1, [%rd6];
	mul.wide.s32 	%rd7, %r1, 4;
	add.s64 	%rd8, %rd4, %rd7;
	ld.global.f32 	%f2, [%rd8];
	add.f32 	%f3, %f1, %f2;
	st.global.f32 	[%rd8], %f3;
$L__BB10_2:
	ret;

}
	// .globl	scaleRepeated
.visible .entry scaleRepeated(
	.param .u64 .ptr .align 1 scaleRepeated_param_0,
	.param .u64 .ptr .align 1 scaleRepeated_param_1,
	.param .u32 scaleRepeated_param_2,
	.param .u32 scaleRepeated_param_3
)
{
	.reg .pred 	%p<2>;
	.reg .b32 	%r<8>;
	.reg .b32 	%f<4>;
	.reg .b64 	%rd<9>;

	ld.param.u64 	%rd1, [scaleRepeated_param_0];
	ld.param.u64 	%rd2, [scaleRepeated_param_1];
	ld.param.u32 	%r3, [scaleRepeated_param_2];
	ld.param.u32 	%r2, [scaleRepeated_param_3];
	mov.u32 	%r4, %ctaid.x;
	mov.u32 	%r5, %ntid.x;
	mov.u32 	%r6, %tid.x;
	mad.lo.s32 	%r1, %r4, %r5, %r6;
	setp.ge.s32 	%p1, %r1, %r3;
	@%p1 bra 	$L__BB11_2;
	cvta.to.global.u64 	%rd3, %rd2;
	cvta.to.global.u64 	%rd4, %rd1;
	rem.s32 	%r7, %r1, %r2;
	mul.wide.s32 	%rd5, %r7, 4;
	add.s64 	%rd6, %rd3, %rd5;
	ld.global.f32 	%f1, [%rd6];
	mul.wide.s32 	%rd7, %r1, 4;
	add.s64 	%rd8, %rd4, %rd7;
	ld.global.f32 	%f2, [%rd8];
	mul.f32 	%f3, %f1, %f2;
	st.global.f32 	[%rd8], %f3;
$L__BB11_2:
	ret;

}
	// .globl	scaleRepeatedPow2
.visible .entry scaleRepeatedPow2(
	.param .u64 .ptr .align 1 scaleRepeatedPow2_param_0,
	.param .u64 .ptr .align 1 scaleRepeatedPow2_param_1,
	.param .u32 scaleRepeatedPow2_param_2,
	.param .u32 scaleRepeatedPow2_param_3
)
{
	.reg .pred 	%p<2>;
	.reg .b32 	%r<8>;
	.reg .b32 	%f<4>;
	.reg .b64 	%rd<9>;

	ld.param.u64 	%rd1, [scaleRepeatedPow2_param_0];
	ld.param.u64 	%rd2, [scaleRepeatedPow2_param_1];
	ld.param.u32 	%r3, [scaleRepeatedPow2_param_2];
	ld.param.u32 	%r2, [scaleRepeatedPow2_param_3];
	mov.u32 	%r4, %ctaid.x;
	mov.u32 	%r5, %ntid.x;
	mov.u32 	%r6, %tid.x;
	mad.lo.s32 	%r1, %r4, %r5, %r6;
	setp.ge.s32 	%p1, %r1, %r3;
	@%p1 bra 	$L__BB12_2;
	cvta.to.global.u64 	%rd3, %rd2;
	cvta.to.global.u64 	%rd4, %rd1;
	and.b32  	%r7, %r2, %r1;
	mul.wide.s32 	%rd5, %r7, 4;
	add.s64 	%rd6, %rd3, %rd5;
	ld.global.f32 	%f1, [%rd6];
	mul.wide.s32 	%rd7, %r1, 4;
	add.s64 	%rd8, %rd4, %rd7;
	ld.global.f32 	%f2, [%rd8];
	mul.f32 	%f3, %f1, %f2;
	st.global.f32 	[%rd8], %f3;
$L__BB12_2:
	ret;

}
	// .globl	addScaler
.visible .entry addScaler(
	.param .f32 addScaler_param_0,
	.param .u64 .ptr .align 1 addScaler_param_1,
	.param .u32 addScaler_param_2
)
{
	.reg .pred 	%p<2>;
	.reg .b32 	%r<6>;
	.reg .b32 	%f<4>;
	.reg .b64 	%rd<5>;

	ld.param.f32 	%f1, [addScaler_param_0];
	ld.param.u64 	%rd1, [addScaler_param_1];
	ld.param.u32 	%r2, [addScaler_param_2];
	mov.u32 	%r3, %ctaid.x;
	mov.u32 	%r4, %ntid.x;
	mov.u32 	%r5, %tid.x;
	mad.lo.s32 	%r1, %r3, %r4, %r5;
	setp.ge.s32 	%p1, %r1, %r2;
	@%p1 bra 	$L__BB13_2;
	cvta.to.global.u64 	%rd2, %rd1;
	mul.wide.s32 	%rd3, %r1, 4;
	add.s64 	%rd4, %rd2, %rd3;
	ld.global.f32 	%f2, [%rd4];
	add.f32 	%f3, %f1, %f2;
	st.global.f32 	[%rd4], %f3;
$L__BB13_2:
	ret;

}
	// .globl	addChunks
.visible .entry addChunks(
	.param .u64 .ptr .align 1 addChunks_param_0,
	.param .u64 .ptr .align 1 addChunks_param_1,
	.param .u32 addChunks_param_2,
	.param .u32 addChunks_param_3
)
{
	.reg .pred 	%p<2>;
	.reg .b32 	%r<8>;
	.reg .b32 	%f<4>;
	.reg .b64 	%rd<9>;

	ld.param.u64 	%rd1, [addChunks_param_0];
	ld.param.u64 	%rd2, [addChunks_param_1];
	ld.param.u32 	%r3, [addChunks_param_2];
	ld.param.u32 	%r2, [addChunks_param_3];
	mov.u32 	%r4, %ctaid.x;
	mov.u32 	%r5, %ntid.x;
	mov.u32 	%r6, %tid.x;
	mad.lo.s32 	%r1, %r4, %r5, %r6;
	setp.ge.s32 	%p1, %r1, %r3;
	@%p1 bra 	$L__BB14_2;
	cvta.to.global.u64 	%rd3, %rd2;
	cvta.to.global.u64 	%rd4, %rd1;
	div.s32 	%r7, %r1, %r2;
	mul.wide.s32 	%rd5, %r7, 4;
	add.s64 	%rd6, %rd3, %rd5;
	ld.global.f32 	%f1, [%rd6];
	mul.wide.s32 	%rd7, %r1, 4;
	add.s64 	%rd8, %rd4, %rd7;
	ld.global.f32 	%f2, [%rd8];
	add.f32 	%f3, %f1, %f2;
	st.global.f32 	[%rd8], %f3;
$L__BB14_2:
	ret;

}
	// .globl	subChunks
.visible .entry subChunks(
	.param .u64 .ptr .align 1 subChunks_param_0,
	.param .u64 .ptr .align 1 subChunks_param_1,
	.param .u32 subChunks_param_2,
	.param .u32 subChunks_param_3
)
{
	.reg .pred 	%p<2>;
	.reg .b32 	%r<8>;
	.reg .b32 	%f<4>;
	.reg .b64 	%rd<9>;

	ld.param.u64 	%rd1, [subChunks_param_0];
	ld.param.u64 	%rd2, [subChunks_param_1];
	ld.param.u32 	%r3, [subChunks_param_2];
	ld.param.u32 	%r2, [subChunks_param_3];
	mov.u32 	%r4, %ctaid.x;
	mov.u32 	%r5, %ntid.x;
	mov.u32 	%r6, %tid.x;
	mad.lo.s32 	%r1, %r4, %r5, %r6;
	setp.ge.s32 	%p1, %r1, %r3;
	@%p1 bra 	$L__BB15_2;
	cvta.to.global.u64 	%rd3, %rd2;
	cvta.to.global.u64 	%rd4, %rd1;
	div.s32 	%r7, %r1, %r2;
	mul.wide.s32 	%rd5, %r7, 4;
	add.s64 	%rd6, %rd3, %rd5;
	ld.global.f32 	%f1, [%rd6];
	mul.wide.s32 	%rd7, %r1, 4;
	add.s64 	%rd8, %rd4, %rd7;
	ld.global.f32 	%f2, [%rd8];
	sub.f32 	%f3, %f2, %f1;
	st.global.f32 	[%rd8], %f3;
$L__BB15_2:
	ret;

}
	// .globl	lessThan
.visible .entry lessThan(
	.param .f32 lessThan_param_0,
	.param .u64 .ptr .align 1 lessThan_param_1,
	.param .u32 lessThan_param_2
)
{
	.reg .pred 	%p<3>;
	.reg .b32 	%r<8>;
	.reg .b32 	%f<3>;
	.reg .b64 	%rd<5>;

	ld.param.f32 	%f1, [lessThan_param_0];
	ld.param.u64 	%rd2, [lessThan_param_1];
	ld.param.u32 	%r2, [lessThan_param_2];
	mov.u32 	%r3, %ctaid.x;
	mov.u32 	%r4, %ntid.x;
	mov.u32 	%r5, %tid.x;
	mad.lo.s32 	%r1, %r3, %r4, %r5;
	setp.ge.s32 	%p1, %r1, %r2;
	@%p1 bra 	$L__BB16_4;
	cvta.to.global.u64 	%rd3, %rd2;
	mul.wide.s32 	%rd4, %r1, 4;
	add.s64 	%rd1, %rd3, %rd4;
	ld.global.f32 	%f2, [%rd1];
	setp.geu.f32 	%p2, %f2, %f1;
	@%p2 bra 	$L__BB16_3;
	mov.b32 	%r7, 1065353216;
	st.global.u32 	[%rd1], %r7;
	bra.uni 	$L__BB16_4;
$L__BB16_3:
	mov.b32 	%r6, 0;
	st.global.u32 	[%rd1], %r6;
$L__BB16_4:
	ret;

}
	// .globl	greaterThan
.visible .entry greaterThan(
	.param .f32 greaterThan_param_0,
	.param .u64 .ptr .align 1 greaterThan_param_1,
	.param .u32 greaterThan_param_2
)
{
	.reg .pred 	%p<3>;
	.reg .b32 	%r<8>;
	.reg .b32 	%f<3>;
	.reg .b64 	%rd<5>;

	ld.param.f32 	%f1, [greaterThan_param_0];
	ld.param.u64 	%rd2, [greaterThan_param_1];
	ld.param.u32 	%r2, [greaterThan_param_2];
	mov.u32 	%r3, %ctaid.x;
	mov.u32 	%r4, %ntid.x;
	mov.u32 	%r5, %tid.x;
	mad.lo.s32 	%r1, %r3, %r4, %r5;
	setp.ge.s32 	%p1, %r1, %r2;
	@%p1 bra 	$L__BB17_4;
	cvta.to.global.u64 	%rd3, %rd2;
	mul.wide.s32 	%rd4, %r1, 4;
	add.s64 	%rd1, %rd3, %rd4;
	ld.global.f32 	%f2, [%rd1];
	setp.leu.f32 	%p2, %f2, %f1;
	@%p2 bra 	$L__BB17_3;
	mov.b32 	%r7, 1065353216;
	st.global.u32 	[%rd1], %r7;
	bra.uni 	$L__BB17_4;
$L__BB17_3:
	mov.b32 	%r6, 0;
	st.global.u32 	[%rd1], %r6;
$L__BB17_4:
	ret;

}
	// .globl	equalTo
.visible .entry equalTo(
	.param .f32 equalTo_param_0,
	.param .u64 .ptr .align 1 equalTo_param_1,
	.param .u32 equalTo_param_2
)
{
	.reg .pred 	%p<3>;
	.reg .b32 	%r<8>;
	.reg .b32 	%f<3>;
	.reg .b64 	%rd<5>;

	ld.param.f32 	%f1, [equalTo_param_0];
	ld.param.u64 	%rd2, [equalTo_param_1];
	ld.param.u32 	%r2, [equalTo_param_2];
	mov.u32 	%r3, %ctaid.x;
	mov.u32 	%r4, %ntid.x;
	mov.u32 	%r5, %tid.x;
	mad.lo.s32 	%r1, %r3, %r4, %r5;
	setp.ge.s32 	%p1, %r1, %r2;
	@%p1 bra 	$L__BB18_4;
	cvta.to.global.u64 	%rd3, %rd2;
	mul.wide.s32 	%rd4, %r1, 4;
	add.s64 	%rd1, %rd3, %rd4;
	ld.global.f32 	%f2, [%rd1];
	setp.neu.f32 	%p2, %f2, %f1;
	@%p2 bra 	$L__BB18_3;
	mov.b32 	%r7, 1065353216;
	st.global.u32 	[%rd1], %r7;
	bra.uni 	$L__BB18_4;
$L__BB18_3:
	mov.b32 	%r6, 0;
	st.global.u32 	[%rd1], %r6;
$L__BB18_4:
	ret;

}
	// .globl	addLogs
.visible .entry addLogs(
	.param .u64 .ptr .align 1 addLogs_param_0,
	.param .u64 .ptr .align 1 addLogs_param_1,
	.param .u32 addLogs_param_2
)
{
	.reg .pred 	%p<11>;
	.reg .b32 	%r<28>;
	.reg .b32 	%f<52>;
	.reg .b64 	%rd<9>;

	ld.param.u64 	%rd1, [addLogs_param_0];
	ld.param.u64 	%rd2, [addLogs_param_1];
	ld.param.u32 	%r8, [addLogs_param_2];
	mov.u32 	%r1, %ctaid.x;
	mov.u32 	%r27, %ntid.x;
	mov.u32 	%r3, %tid.x;
	mad.lo.s32 	%r4, %r1, %r27, %r3;
	setp.ge.s32 	%p1, %r4, %r8;
	shl.b32 	%r9, %r3, 2;
	mov.u32 	%r10, chunk;
	add.s32 	%r5, %r10, %r9;
	@%p1 bra 	$L__BB19_2;
	cvta.to.global.u64 	%rd3, %rd2;
	mov.u32 	%r11, %ctaid.y;
	mad.lo.s32 	%r12, %r8, %r11, %r4;
	mul.wide.u32 	%rd4, %r12, 4;
	add.s64 	%rd5, %rd3, %rd4;
	ld.global.f32 	%f1, [%rd5];
	st.shared.f32 	[%r5], %f1;
$L__BB19_2:
	bar.sync 	0;
	setp.lt.u32 	%p2, %r27, 2;
	@%p2 bra 	$L__BB19_6;
$L__BB19_3:
	shr.u32 	%r7, %r27, 1;
	setp.ge.u32 	%p3, %r3, %r7;
	add.s32 	%r13, %r7, %r4;
	setp.ge.s32 	%p4, %r13, %r8;
	or.pred  	%p5, %p3, %p4;
	@%p5 bra 	$L__BB19_5;
	ld.shared.f32 	%f2, [%r5];
	shl.b32 	%r14, %r7, 2;
	add.s32 	%r15, %r5, %r14;
	ld.shared.f32 	%f3, [%r15];
	max.f32 	%f4, %f2, %f3;
	sub.f32 	%f5, %f2, %f4;
	fma.rn.f32 	%f6, %f5, 0f3BBB989D, 0f3F000000;
	cvt.sat.f32.f32 	%f7, %f6;
	mov.f32 	%f8, 0f4B400001;
	mov.f32 	%f9, 0f437C0000;
	fma.rm.f32 	%f10, %f7, %f9, %f8;
	add.f32 	%f11, %f10, 0fCB40007F;
	neg.f32 	%f12, %f11;
	fma.rn.f32 	%f13, %f5, 0f3FB8AA3B, %f12;
	fma.rn.f32 	%f14, %f5, 0f32A57060, %f13;
	mov.b32 	%r16, %f10;
	shl.b32 	%r17, %r16, 23;
	mov.b32 	%f15, %r17;
	ex2.approx.ftz.f32 	%f16, %f14;
	sub.f32 	%f17, %f3, %f4;
	fma.rn.f32 	%f18, %f17, 0f3BBB989D, 0f3F000000;
	cvt.sat.f32.f32 	%f19, %f18;
	fma.rm.f32 	%f20, %f19, %f9, %f8;
	add.f32 	%f21, %f20, 0fCB40007F;
	neg.f32 	%f22, %f21;
	fma.rn.f32 	%f23, %f17, 0f3FB8AA3B, %f22;
	fma.rn.f32 	%f24, %f17, 0f32A57060, %f23;
	mov.b32 	%r18, %f20;
	shl.b32 	%r19, %r18, 23;
	mov.b32 	%f25, %r19;
	ex2.approx.ftz.f32 	%f26, %f24;
	mul.f32 	%f27, %f26, %f25;
	fma.rn.f32 	%f28, %f16, %f15, %f27;
	setp.lt.f32 	%p6, %f28, 0f00800000;
	mul.f32 	%f29, %f28, 0f4B000000;
	selp.f32 	%f30, %f29, %f28, %p6;
	selp.f32 	%f31, 0fC1B80000, 0f00000000, %p6;
	mov.b32 	%r20, %f30;
	add.s32 	%r21, %r20, -1059760811;
	and.b32  	%r22, %r21, -8388608;
	sub.s32 	%r23, %r20, %r22;
	mov.b32 	%f32, %r23;
	cvt.rn.f32.s32 	%f33, %r22;
	fma.rn.f32 	%f34, %f33, 0f34000000, %f31;
	add.f32 	%f35, %f32, 0fBF800000;
	fma.rn.f32 	%f36, %f35, 0fBE055027, 0f3E1039F6;
	fma.rn.f32 	%f37, %f36, %f35, 0fBDF8CDCC;
	fma.rn.f32 	%f38, %f37, %f35, 0f3E0F2955;
	fma.rn.f32 	%f39, %f38, %f35, 0fBE2AD8B9;
	fma.rn.f32 	%f40, %f39, %f35, 0f3E4CED0B;
	fma.rn.f32 	%f41, %f40, %f35, 0fBE7FFF22;
	fma.rn.f32 	%f42, %f41, %f35, 0f3EAAAA78;
	fma.rn.f32 	%f43, %f42, %f35, 0fBF000000;
	mul.f32 	%f44, %f35, %f43;
	fma.rn.f32 	%f45, %f44, %f35, %f35;
	fma.rn.f32 	%f46, %f34, 0f3F317218, %f45;
	setp.gt.u32 	%p7, %r20, 2139095039;
	fma.rn.f32 	%f47, %f30, 0f7F800000, 0f7F800000;
	selp.f32 	%f48, %f47, %f46, %p7;
	setp.eq.f32 	%p8, %f30, 0f00000000;
	selp.f32 	%f49, 0fFF800000, %f48, %p8;
	add.f32 	%f50, %f4, %f49;
	st.shared.f32 	[%r5], %f50;
$L__BB19_5:
	bar.sync 	0;
	setp.gt.u32 	%p9, %r27, 3;
	mov.u32 	%r27, %r7;
	@%p9 bra 	$L__BB19_3;
$L__BB19_6:
	setp.ne.s32 	%p10, %r3, 0;
	@%p10 bra 	$L__BB19_8;
	ld.shared.f32 	%f51, [chunk];
	mov.u32 	%r24, %ctaid.y;
	mov.u32 	%r25, %nctaid.x;
	mad.lo.s32 	%r26, %r24, %r25, %r1;
	cvta.to.global.u64 	%rd6, %rd1;
	mul.wide.u32 	%rd7, %r26, 4;
	add.s64 	%rd8, %rd6, %rd7;
	st.global.f32 	[%rd8], %f51;
$L__BB19_8:
	ret;

}
	// .globl	powScaler
.visible .entry powScaler(
	.param .f32 powScaler_param_0,
	.param .u64 .ptr .align 1 powScaler_param_1,
	.param .u32 powScaler_param_2
)
{
	.reg .pred 	%p<23>;
	.reg .b32 	%r<20>;
	.reg .b32 	%f<77>;
	.reg .b64 	%rd<5>;

	ld.param.f32 	%f10, [powScaler_param_0];
	ld.param.u64 	%rd2, [powScaler_param_1];
	ld.param.u32 	%r2, [powScaler_param_2];
	mov.u32 	%r3, %ctaid.x;
	mov.u32 	%r4, %ntid.x;
	mov.u32 	%r5, %tid.x;
	mad.lo.s32 	%r1, %r3, %r4, %r5;
	setp.ge.s32 	%p1, %r1, %r2;
	mov.f32 	%f76, 0f3F800000;
	@%p1 bra 	$L__BB20_10;
	cvta.to.global.u64 	%rd3, %rd2;
	mul.wide.s32 	%rd4, %r1, 4;
	add.s64 	%rd1, %rd3, %rd4;
	ld.global.f32 	%f1, [%rd1];
	mul.f32 	%f12, %f10, 0f3F000000;
	cvt.rzi.f32.f32 	%f13, %f12;
	add.f32 	%f14, %f13, %f13;
	sub.f32 	%f15, %f10, %f14;
	abs.f32 	%f2, %f15;
	abs.f32 	%f3, %f1;
	setp.lt.f32 	%p2, %f3, 0f00800000;
	mul.f32 	%f16, %f3, 0f4B800000;
	selp.f32 	%f17, %f16, %f3, %p2;
	selp.f32 	%f18, 0fC1C00000, 0f00000000, %p2;
	mov.b32 	%r6, %f17;
	add.s32 	%r7, %r6, -1060439283;
	and.b32  	%r8, %r7, -8388608;
	sub.s32 	%r9, %r6, %r8;
	mov.b32 	%f19, %r9;
	cvt.rn.f32.s32 	%f20, %r8;
	fma.rn.f32 	%f21, %f20, 0f34000000, %f18;
	add.f32 	%f22, %f19, 0fBF800000;
	add.f32 	%f23, %f19, 0f3F800000;
	rcp.approx.ftz.f32 	%f24, %f23;
	add.f32 	%f25, %f22, %f22;
	mul.f32 	%f26, %f25, %f24;
	mul.f32 	%f27, %f26, %f26;
	sub.f32 	%f28, %f22, %f26;
	add.f32 	%f29, %f28, %f28;
	neg.f32 	%f30, %f26;
	fma.rn.f32 	%f31, %f30, %f22, %f29;
	mul.rn.f32 	%f32, %f24, %f31;
	fma.rn.f32 	%f33, %f27, 0f3A2C32E4, 0f3B52E7DB;
	fma.rn.f32 	%f34, %f33, %f27, 0f3C93BB73;
	fma.rn.f32 	%f35, %f34, %f27, 0f3DF6384F;
	mul.rn.f32 	%f36, %f35, %f27;
	fma.rn.f32 	%f37, %f26, 0f3FB8AA3B, %f21;
	sub.f32 	%f38, %f21, %f37;
	fma.rn.f32 	%f39, %f26, 0f3FB8AA3B, %f38;
	fma.rn.f32 	%f40, %f32, 0f3FB8AA3B, %f39;
	fma.rn.f32 	%f41, %f26, 0f32A55E34, %f40;
	mul.f32 	%f42, %f36, 0f40400000;
	fma.rn.f32 	%f43, %f42, %f32, %f41;
	fma.rn.f32 	%f44, %f36, %f26, %f43;
	add.rn.f32 	%f45, %f37, %f44;
	neg.f32 	%f46, %f37;
	add.rn.f32 	%f47, %f45, %f46;
	neg.f32 	%f48, %f47;
	add.rn.f32 	%f49, %f44, %f48;
	mul.rn.f32 	%f50, %f45, %f10;
	neg.f32 	%f51, %f50;
	fma.rn.f32 	%f52, %f45, %f10, %f51;
	fma.rn.f32 	%f53, %f49, %f10, %f52;
	cvt.rni.f32.f32 	%f54, %f50;
	sub.f32 	%f55, %f50, %f54;
	add.f32 	%f56, %f55, %f53;
	fma.rn.f32 	%f57, %f56, 0f391FCB8E, 0f3AAF85ED;
	fma.rn.f32 	%f58, %f57, %f56, 0f3C1D9856;
	fma.rn.f32 	%f59, %f58, %f56, 0f3D6357BB;
	fma.rn.f32 	%f60, %f59, %f56, 0f3E75FDEC;
	fma.rn.f32 	%f61, %f60, %f56, 0f3F317218;
	fma.rn.f32 	%f62, %f61, %f56, 0f3F800000;
	cvt.rzi.s32.f32 	%r10, %f54;
	setp.gt.f32 	%p3, %f54, 0f00000000;
	selp.b32 	%r11, 0, -2097152000, %p3;
	add.s32 	%r12, %r11, 2130706432;
	mov.b32 	%f63, %r12;
	mul.f32 	%f64, %f62, %f63;
	shl.b32 	%r13, %r10, 23;
	sub.s32 	%r14, %r13, %r11;
	mov.b32 	%f65, %r14;
	mul.f32 	%f66, %f64, %f65;
	abs.f32 	%f67, %f50;
	setp.gt.f32 	%p4, %f67, 0f43180000;
	setp.lt.f32 	%p5, %f50, 0f00000000;
	selp.f32 	%f68, 0f00000000, 0f7F800000, %p5;
	selp.f32 	%f4, %f68, %f66, %p4;
	setp.eq.f32 	%p6, %f1, 0f3F800000;
	setp.eq.f32 	%p7, %f10, 0f00000000;
	or.pred  	%p8, %p7, %p6;
	@%p8 bra 	$L__BB20_9;
	setp.num.f32 	%p9, %f3, %f3;
	abs.f32 	%f69, %f10;
	setp.num.f32 	%p10, %f69, %f69;
	and.pred  	%p11, %p9, %p10;
	@%p11 bra 	$L__BB20_4;
	add.rn.f32 	%f76, %f1, %f10;
	bra.uni 	$L__BB20_9;
$L__BB20_4:
	setp.neu.f32 	%p12, %f1, 0f00000000;
	setp.neu.f32 	%p13, %f3, 0f7F800000;
	and.pred  	%p14, %p12, %p13;
	@%p14 bra 	$L__BB20_6;
	setp.neu.f32 	%p21, %f2, 0f3F800000;
	add.f32 	%f74, %f1, %f1;
	mov.b32 	%r15, %f74;
	setp.lt.f32 	%p22, %f10, 0f00000000;
	xor.b32  	%r16, %r15, 2139095040;
	selp.b32 	%r17, %r16, %r15, %p22;
	and.b32  	%r18, %r17, 2147483647;
	selp.b32 	%r19, %r18, %r17, %p21;
	mov.b32 	%f76, %r19;
	bra.uni 	$L__BB20_9;
$L__BB20_6:
	setp.eq.f32 	%p15, %f1, 0fBF800000;
	setp.eq.f32 	%p16, %f69, 0f7F800000;
	and.pred  	%p17, %p15, %p16;
	@%p17 bra 	$L__BB20_9;
	setp.geu.f32 	%p18, %f1, 0f00000000;
	mov.f32 	%f76, %f4;
	@%p18 bra 	$L__BB20_9;
	setp.neu.f32 	%p19, %f2, 0f3F800000;
	neg.f32 	%f71, %f4;
	selp.f32 	%f72, %f4, %f71, %p19;
	cvt.rmi.f32.f32 	%f73, %f10;
	setp.neu.f32 	%p20, %f10, %f73;
	selp.f32 	%f76, 0f7FFFFFFF, %f72, %p20;
$L__BB20_9:
	st.global.f32 	[%rd1], %f76;
$L__BB20_10:
	ret;

}


// ===== COMPILED SASS (sm_100) =====

	.target	sm_100

	.elftype	@"ET_EXEC"


//--------------------- .note.nv.tkinfo           --------------------------
	.section	.note.nv.tkinfo,"",@"SHT_NOTE"
	.sectionflags	@"SHF_NOTE_NV_TKINFO"
	.tkinfo
        /*0018*/ 	.word	0x00000002
        /*0030*/ 	.string	""
        /*0030*/ 	.string	"ptxas"
        /*0030*/ 	.string	"Cuda compilation tools, release 13.0, V13.0.88"
        /*0030*/ 	.string	"Build cuda_13.0.r13.0/compiler.36424714_0"
        /*0030*/ 	.string	"-arch sm_100 -m 64 "



//--------------------- .note.nv.cuinfo           --------------------------
	.section	.note.nv.cuinfo,"",@"SHT_NOTE"
	.sectionflags	@"SHF_NOTE_NV_CUINFO"
        /*0018*/ 	.short	0x0002
        /*001a*/ 	.short	0x0064
        /*001c*/ 	.short	0x0082
	.zero		2


//--------------------- .nv.info                  --------------------------
	.section	.nv.info,"",@"SHT_CUDA_INFO"
	.align	4


	//----- nvinfo : EIATTR_REGCOUNT
	.align		4
        /*0000*/ 	.byte	0x04, 0x2f
        /*0002*/ 	.short	(.L_2 - .L_1)
	.align		4
.L_1:
        /*0004*/ 	.word	index@(divElements)
        /*0008*/ 	.word	0x00000010


	//----- nvinfo : EIATTR_FRAME_SIZE
	.align		4
.L_2:
        /*000c*/ 	.byte	0x04, 0x11
        /*000e*/ 	.short	(.L_4 - .L_3)
	.align		4
.L_3:
        /*0010*/ 	.word	index@($__internal_0_$__cuda_sm3x_div_rn_noftz_f32_slowpath)
        /*0014*/ 	.word	0x00000000


	//----- nvinfo : EIATTR_FRAME_SIZE
	.align		4
.L_4:
        /*0018*/ 	.byte	0x04, 0x11
        /*001a*/ 	.short	(.L_6 - .L_5)
	.align		4
.L_5:
        /*001c*/ 	.word	index@(divElements)
        /*0020*/ 	.word	0x00000000


	//----- nvinfo : EIATTR_REGCOUNT
	.align		4
.L_6:
        /*0024*/ 	.byte	0x04, 0x2f
        /*0026*/ 	.short	(.L_8 - .L_7)
	.align		4
.L_7:
        /*0028*/ 	.word	index@(expElements)
        /*002c*/ 	.word	0x0000000a


	//----- nvinfo : EIATTR_FRAME_SIZE
	.align		4
.L_8:
        /*0030*/ 	.byte	0x04, 0x11
        /*0032*/ 	.short	(.L_10 - .L_9)
	.align		4
.L_9:
        /*0034*/ 	.word	index@(expElements)
        /*0038*/ 	.word	0x00000000


	//----- nvinfo : EIATTR_REGCOUNT
	.align		4
.L_10:
        /*003c*/ 	.byte	0x04, 0x2f
        /*003e*/ 	.short	(.L_12 - .L_11)
	.align		4
.L_11:
        /*0040*/ 	.word	index@(logElements)
        /*0044*/ 	.word	0x0000000a


	//----- nvinfo : EIATTR_FRAME_SIZE
	.align		4
.L_12:
        /*0048*/ 	.byte	0x04, 0x11
        /*004a*/ 	.short	(.L_14 - .L_13)
	.align		4
.L_13:
        /*004c*/ 	.word	index@(logElements)
        /*0050*/ 	.word	0x00000000


	//----- nvinfo : EIATTR_REGCOUNT
	.align		4
.L_14:
        /*0054*/ 	.byte	0x04, 0x2f
        /*0056*/ 	.short	(.L_16 - .L_15)
	.align		4
.L_15:
        /*0058*/ 	.word	index@(tanhElements)
        /*005c*/ 	.word	0x0000000c


	//----- nvinfo : EIATTR_FRAME_SIZE
	.align		4
.L_16:
        /*0060*/ 	.byte	0x04, 0x11
        /*0062*/ 	.short	(.L_18 - .L_17)
	.align		4
.L_17:
        /*0064*/ 	.word	index@(tanhElements)
        /*0068*/ 	.word	0x00000000


	//----- nvinfo : EIATTR_REGCOUNT
	.align		4
.L_18:
        /*006c*/ 	.byte	0x04, 0x2f
        /*006e*/ 	.short	(.L_20 - .L_19)
	.align		4
.L_19:
        /*0070*/ 	.word	index@(sinElements)
        /*0074*/ 	.word	0x00000013


	//----- nvinfo : EIATTR_FRAME_SIZE
	.align		4
.L_20:
        /*0078*/ 	.byte	0x04, 0x11
        /*007a*/ 	.short	(.L_22 - .L_21)
	.align		4
.L_21:
        /*007c*/ 	.word	index@(sinElements)
        /*0080*/ 	.word	0x00000000


	//----- nvinfo : EIATTR_REGCOUNT
	.align		4
.L_22:
        /*0084*/ 	.byte	0x04, 0x2f
        /*0086*/ 	.short	(.L_24 - .L_23)
	.align		4
.L_23:
        /*0088*/ 	.word	index@(sigmoidElements)
        /*008c*/ 	.word	0x0000000c


	//----- nvinfo : EIATTR_FRAME_SIZE
	.align		4
.L_24:
        /*0090*/ 	.byte	0x04, 0x11
        /*0092*/ 	.short	(.L_26 - .L_25)
	.align		4
.L_25:
        /*0094*/ 	.word	index@(sigmoidElements)
        /*0098*/ 	.word	0x00000000


	//----- nvinfo : EIATTR_REGCOUNT
	.align		4
.L_26:
        /*009c*/ 	.byte	0x04, 0x2f
        /*009e*/ 	.short	(.L_28 - .L_27)
	.align		4
.L_27:
        /*00a0*/ 	.word	index@(clipPositive)
        /*00a4*/ 	.word	0x00000008


	//----- nvinfo : EIATTR_FRAME_SIZE
	.align		4
.L_28:
        /*00a8*/ 	.byte	0x04, 0x11
        /*00aa*/ 	.short	(.L_30 - .L_29)
	.align		4
.L_29:
        /*00ac*/ 	.word	index@(clipPositive)
        /*00b0*/ 	.word	0x00000000


	//----- nvinfo : EIATTR_REGCOUNT
	.align		4
.L_30:
        /*00b4*/ 	.byte	0x04, 0x2f
        /*00b6*/ 	.short	(.L_32 - .L_31)
	.align		4
.L_31:
        /*00b8*/ 	.word	index@(shiftRandUniform)
        /*00bc*/ 	.word	0x00000008


	//----- nvinfo : EIATTR_FRAME_SIZE
	.align		4
.L_32:
        /*00c0*/ 	.byte	0x04, 0x11
        /*00c2*/ 	.short	(.L_34 - .L_33)
	.align		4
.L_33:
        /*00c4*/ 	.word	index@(shiftRandUniform)
        /*00c8*/ 	.word	0x00000000


	//----- nvinfo : EIATTR_REGCOUNT
	.align		4
.L_34:
        /*00cc*/ 	.byte	0x04, 0x2f
        /*00ce*/ 	.short	(.L_36 - .L_35)
	.align		4
.L_35:
        /*00d0*/ 	.word	index@(uniformToBernoulli)
        /*00d4*/ 	.word	0x00000008


	//----- nvinfo : EIATTR_FRAME_SIZE
	.align		4
.L_36:
        /*00d8*/ 	.byte	0x04, 0x11
        /*00da*/ 	.short	(.L_38 - .L_37)
	.align		4
.L_37:
        /*00dc*/ 	.word	index@(uniformToBernoulli)
        /*00e0*/ 	.word	0x00000000


	//----- nvinfo : EIATTR_REGCOUNT
	.align		4
.L_38:
        /*00e4*/ 	.byte	0x04, 0x2f
        /*00e6*/ 	.short	(.L_40 - .L_39)
	.align		4
.L_39:
        /*00e8*/ 	.word	index@(addRepeated)
        /*00ec*/ 	.word	0x0000000c


	//----- nvinfo : EIATTR_FRAME_SIZE
	.align		4
.L_40:
        /*00f0*/ 	.byte	0x04, 0x11
        /*00f2*/ 	.short	(.L_42 - .L_41)
	.align		4
.L_41:
        /*00f4*/ 	.word	index@(addRepeated)
        /*00f8*/ 	.word	0x00000000


	//----- nvinfo : EIATTR_REGCOUNT
	.align		4
.L_42:
        /*00fc*/ 	.byte	0x04, 0x2f
        /*00fe*/ 	.short	(.L_44 - .L_43)
	.align		4
.L_43:
        /*0100*/ 	.word	index@(addRepeatedPow2)
        /*0104*/ 	.word	0x0000000c


	//----- nvinfo : EIATTR_FRAME_SIZE
	.align		4
.L_44:
        /*0108*/ 	.byte	0x04, 0x11
        /*010a*/ 	.short	(.L_46 - .L_45)
	.align		4
.L_45:
        /*010c*/ 	.word	index@(addRepeatedPow2)
        /*0110*/ 	.word	0x00000000


	//----- nvinfo : EIATTR_REGCOUNT
	.align		4
.L_46:
        /*0114*/ 	.byte	0x04, 0x2f
        /*0116*/ 	.short	(.L_48 - .L_47)
	.align		4
.L_47:
        /*0118*/ 	.word	index@(scaleRepeated)
        /*011c*/ 	.word	0x0000000c


	//----- nvinfo : EIATTR_FRAME_SIZE
	.align		4
.L_48:
        /*0120*/ 	.byte	0x04, 0x11
        /*0122*/ 	.short	(.L_50 - .L_49)
	.align		4
.L_49:
        /*0124*/ 	.word	index@(scaleRepeated)
        /*0128*/ 	.word	0x00000000


	//----- nvinfo : EIATTR_REGCOUNT
	.align		4
.L_50:
        /*012c*/ 	.byte	0x04, 0x2f
        /*012e*/ 	.short	(.L_52 - .L_51)
	.align		4
.L_51:
        /*0130*/ 	.word	index@(scaleRepeatedPow2)
        /*0134*/ 	.word	0x0000000c


	//----- nvinfo : EIATTR_FRAME_SIZE
	.align		4
.L_52:
        /*0138*/ 	.byte	0x04, 0x11
        /*013a*/ 	.short	(.L_54 - .L_53)
	.align		4
.L_53:
        /*013c*/ 	.word	index@(scaleRepeatedPow2)
        /*0140*/ 	.word	0x00000000


	//----- nvinfo : EIATTR_REGCOUNT
	.align		4
.L_54:
        /*0144*/ 	.byte	0x04, 0x2f
        /*0146*/ 	.short	(.L_56 - .L_55)
	.align		4
.L_55:
        /*0148*/ 	.word	index@(addScaler)
        /*014c*/ 	.word	0x00000008


	//----- nvinfo : EIATTR_FRAME_SIZE
	.align		4
.L_56:
        /*0150*/ 	.byte	0x04, 0x11
        /*0152*/ 	.short	(.L_58 - .L_57)
	.align		4
.L_57:
        /*0154*/ 	.word	index@(addScaler)
        /*0158*/ 	.word	0x00000000


	//----- nvinfo : EIATTR_REGCOUNT
	.align		4
.L_58:
        /*015c*/ 	.byte	0x04, 0x2f
        /*015e*/ 	.short	(.L_60 - .L_59)
	.align		4
.L_59:
        /*0160*/ 	.word	index@(addChunks)
        /*0164*/ 	.word	0x0000000c


	//----- nvinfo : EIATTR_FRAME_SIZE
	.align		4
.L_60:
        /*0168*/ 	.byte	0x04, 0x11
        /*016a*/ 	.short	(.L_62 - .L_61)
	.align		4
.L_61:
        /*016c*/ 	.word	index@(addChunks)
        /*0170*/ 	.word	0x00000000


	//----- nvinfo : EIATTR_REGCOUNT
	.align		4
.L_62:
        /*0174*/ 	.byte	0x04, 0x2f
        /*0176*/ 	.short	(.L_64 - .L_63)
	.align		4
.L_63:
        /*0178*/ 	.word	index@(subChunks)
        /*017c*/ 	.word	0x0000000c


	//----- nvinfo : EIATTR_FRAME_SIZE
	.align		4
.L_64:
        /*0180*/ 	.byte	0x04, 0x11
        /*0182*/ 	.short	(.L_66 - .L_65)
	.align		4
.L_65:
        /*0184*/ 	.word	index@(subChunks)
        /*0188*/ 	.word	0x00000000


	//----- nvinfo : EIATTR_REGCOUNT
	.align		4
.L_66:
        /*018c*/ 	.byte	0x04, 0x2f
        /*018e*/ 	.short	(.L_68 - .L_67)
	.align		4
.L_67:
        /*0190*/ 	.word	index@(lessThan)
        /*0194*/ 	.word	0x00000008


	//----- nvinfo : EIATTR_FRAME_SIZE
	.align		4
.L_68:
        /*0198*/ 	.byte	0x04, 0x11
        /*019a*/ 	.short	(.L_70 - .L_69)
	.align		4
.L_69:
        /*019c*/ 	.word	index@(lessThan)
        /*01a0*/ 	.word	0x00000000


	//----- nvinfo : EIATTR_REGCOUNT
	.align		4
.L_70:
        /*01a4*/ 	.byte	0x04, 0x2f
        /*01a6*/ 	.short	(.L_72 - .L_71)
	.align		4
.L_71:
        /*01a8*/ 	.word	index@(greaterThan)
        /*01ac*/ 	.word	0x00000008


	//----- nvinfo : EIATTR_FRAME_SIZE
	.align		4
.L_72:
        /*01b0*/ 	.byte	0x04, 0x11
        /*01b2*/ 	.short	(.L_74 - .L_73)
	.align		4
.L_73:
        /*01b4*/ 	.word	index@(greaterThan)
        /*01b8*/ 	.word	0x00000000


	//----- nvinfo : EIATTR_REGCOUNT
	.align		4
.L_74:
        /*01bc*/ 	.byte	0x04, 0x2f
        /*01be*/ 	.short	(.L_76 - .L_75)
	.align		4
.L_75:
        /*01c0*/ 	.word	index@(equalTo)
        /*01c4*/ 	.word	0x00000008


	//----- nvinfo : EIATTR_FRAME_SIZE
	.align		4
.L_76:
        /*01c8*/ 	.byte	0x04, 0x11
        /*01ca*/ 	.short	(.L_78 - .L_77)
	.align		4
.L_77:
        /*01cc*/ 	.word	index@(equalTo)
        /*01d0*/ 	.word	0x00000000


	//----- nvinfo : EIATTR_REGCOUNT
	.align		4
.L_78:
        /*01d4*/ 	.byte	0x04, 0x2f
        /*01d6*/ 	.short	(.L_80 - .L_79)
	.align		4
.L_79:
        /*01d8*/ 	.word	index@(addLogs)
        /*01dc*/ 	.word	0x00000011


	//----- nvinfo : EIATTR_FRAME_SIZE
	.align		4
.L_80:
        /*01e0*/ 	.byte	0x04, 0x11
        /*01e2*/ 	.short	(.L_82 - .L_81)
	.align		4
.L_81:
        /*01e4*/ 	.word	index@(addLogs)
        /*01e8*/ 	.word	0x00000000


	//----- nvinfo : EIATTR_REGCOUNT
	.align		4
.L_82:
        /*01ec*/ 	.byte	0x04, 0x2f
        /*01ee*/ 	.short	(.L_84 - .L_83)
	.align		4
.L_83:
        /*01f0*/ 	.word	index@(powScaler)
        /*01f4*/ 	.word	0x00000010


	//----- nvinfo : EIATTR_FRAME_SIZE
	.align		4
.L_84:
        /*01f8*/ 	.byte	0x04, 0x11
        /*01fa*/ 	.short	(.L_86 - .L_85)
	.align		4
.L_85:
        /*01fc*/ 	.word	index@(powScaler)
        /*0200*/ 	.word	0x00000000


	//----- nvinfo : EIATTR_MIN_STACK_SIZE
	.align		4
.L_86:
        /*0204*/ 	.byte	0x04, 0x12
        /*0206*/ 	.short	(.L_88 - .L_87)
	.align		4
.L_87:
        /*0208*/ 	.word	index@(powScaler)
        /*020c*/ 	.word	0x00000000


	//----- nvinfo : EIATTR_MIN_STACK_SIZE
	.align		4
.L_88:
        /*0210*/ 	.byte	0x04, 0x12
        /*0212*/ 	.short	(.L_90 - .L_89)
	.align		4
.L_89:
        /*0214*/ 	.word	index@(addLogs)
        /*0218*/ 	.word	0x00000000


	//----- nvinfo : EIATTR_MIN_STACK_SIZE
	.align		4
.L_90:
        /*021c*/ 	.byte	0x04, 0x12
        /*021e*/ 	.short	(.L_92 - .L_91)
	.align		4
.L_91:
        /*0220*/ 	.word	index@(equalTo)
        /*0224*/ 	.word	0x00000000


	//----- nvinfo : EIATTR_MIN_STACK_SIZE
	.align		4
.L_92:
        /*0228*/ 	.byte	0x04, 0x12
        /*022a*/ 	.short	(.L_94 - .L_93)
	.align		4
.L_93:
        /*022c*/ 	.word	index@(greaterThan)
        /*0230*/ 	.word	0x00000000


	//----- nvinfo : EIATTR_MIN_STACK_SIZE
	.align		4
.L_94:
        /*0234*/ 	.byte	0x04, 0x12
        /*0236*/ 	.short	(.L_96 - .L_95)
	.align		4
.L_95:
        /*0238*/ 	.word	index@(lessThan)
        /*023c*/ 	.word	0x00000000


	//----- nvinfo : EIATTR_MIN_STACK_SIZE
	.align		4
.L_96:
        /*0240*/ 	.byte	0x04, 0x12
        /*0242*/ 	.short	(.L_98 - .L_97)
	.align		4
.L_97:
        /*0244*/ 	.word	index@(subChunks)
        /*0248*/ 	.word	0x00000000


	//----- nvinfo : EIATTR_MIN_STACK_SIZE
	.align		4
.L_98:
        /*024c*/ 	.byte	0x04, 0x12
        /*024e*/ 	.short	(.L_100 - .L_99)
	.align		4
.L_99:
        /*0250*/ 	.word	index@(addChunks)
        /*0254*/ 	.word	0x00000000


	//----- nvinfo : EIATTR_MIN_STACK_SIZE
	.align		4
.L_100:
        /*0258*/ 	.byte	0x04, 0x12
        /*025a*/ 	.short	(.L_102 - .L_101)
	.align		4
.L_101:
        /*025c*/ 	.word	index@(addScaler)
        /*0260*/ 	.word	0x00000000


	//----- nvinfo : EIATTR_MIN_STACK_SIZE
	.align		4
.L_102:
        /*0264*/ 	.byte	0x04, 0x12
        /*0266*/ 	.short	(.L_104 - .L_103)
	.align		4
.L_103:
        /*0268*/ 	.word	index@(scaleRepeatedPow2)
        /*026c*/ 	.word	0x00000000


	//----- nvinfo : EIATTR_MIN_STACK_SIZE
	.align		4
.L_104:
        /*0270*/ 	.byte	0x04, 0x12
        /*0272*/ 	.short	(.L_106 - .L_105)
	.align		4
.L_105:
        /*0274*/ 	.word	index@(scaleRepeated)
        /*0278*/ 	.word	0x00000000


	//----- nvinfo : EIATTR_MIN_STACK_SIZE
	.align		4
.L_106:
        /*027c*/ 	.byte	0x04, 0x12
        /*027e*/ 	.short	(.L_108 - .L_107)
	.align		4
.L_107:
        /*0280*/ 	.word	index@(addRepeatedPow2)
        /*0284*/ 	.word	0x00000000


	//----- nvinfo : EIATTR_MIN_STACK_SIZE
	.align		4
.L_108:
        /*0288*/ 	.byte	0x04, 0x12
        /*028a*/ 	.short	(.L_110 - .L_109)
	.align		4
.L_109:
        /*028c*/ 	.word	index@(addRepeated)
        /*0290*/ 	.word	0x00000000


	//----- nvinfo : EIATTR_MIN_STACK_SIZE
	.align		4
.L_110:
        /*0294*/ 	.byte	0x04, 0x12
        /*0296*/ 	.short	(.L_112 - .L_111)
	.align		4
.L_111:
        /*0298*/ 	.word	index@(uniformToBernoulli)
        /*029c*/ 	.word	0x00000000


	//----- nvinfo : EIATTR_MIN_STACK_SIZE
	.align		4
.L_112:
        /*02a0*/ 	.byte	0x04, 0x12
        /*02a2*/ 	.short	(.L_114 - .L_113)
	.align		4
.L_113:
        /*02a4*/ 	.word	index@(shiftRandUniform)
        /*02a8*/ 	.word	0x00000000


	//----- nvinfo : EIATTR_MIN_STACK_SIZE
	.align		4
.L_114:
        /*02ac*/ 	.byte	0x04, 0x12
        /*02ae*/ 	.short	(.L_116 - .L_115)
	.align		4
.L_115:
        /*02b0*/ 	.word	index@(clipPositive)
        /*02b4*/ 	.word	0x00000000


	//----- nvinfo : EIATTR_MIN_STACK_SIZE
	.align		4
.L_116:
        /*02b8*/ 	.byte	0x04, 0x12
        /*02ba*/ 	.short	(.L_118 - .L_117)
	.align		4
.L_117:
        /*02bc*/ 	.word	index@(sigmoidElements)
        /*02c0*/ 	.word	0x00000000


	//----- nvinfo : EIATTR_MIN_STACK_SIZE
	.align		4
.L_118:
        /*02c4*/ 	.byte	0x04, 0x12
        /*02c6*/ 	.short	(.L_120 - .L_119)
	.align		4
.L_119:
        /*02c8*/ 	.word	index@(sinElements)
        /*02cc*/ 	.word	0x00000000


	//----- nvinfo : EIATTR_MIN_STACK_SIZE
	.align		4
.L_120:
        /*02d0*/ 	.byte	0x04, 0x12
        /*02d2*/ 	.short	(.L_122 - .L_121)
	.align		4
.L_121:
        /*02d4*/ 	.word	index@(tanhElements)
        /*02d8*/ 	.word	0x00000000


	//----- nvinfo : EIATTR_MIN_STACK_SIZE
	.align		4
.L_122:
        /*02dc*/ 	.byte	0x04, 0x12
        /*02de*/ 	.short	(.L_124 - .L_123)
	.align		4
.L_123:
        /*02e0*/ 	.word	index@(logElements)
        /*02e4*/ 	.word	0x00000000


	//----- nvinfo : EIATTR_MIN_STACK_SIZE
	.align		4
.L_124:
        /*02e8*/ 	.byte	0x04, 0x12
        /*02ea*/ 	.short	(.L_126 - .L_125)
	.align		4
.L_125:
        /*02ec*/ 	.word	index@(expElements)
        /*02f0*/ 	.word	0x00000000


	//----- nvinfo : EIATTR_MIN_STACK_SIZE
	.align		4
.L_126:
        /*02f4*/ 	.byte	0x04, 0x12
        /*02f6*/ 	.short	(.L_128 - .L_127)
	.align		4
.L_127:
        /*02f8*/ 	.word	index@(divElements)
        /*02fc*/ 	.word	0x00000000
.L_128:


//--------------------- .nv.compat                --------------------------
	.section	.nv.compat,"",@"SHT_CUDA_COMPAT_INFO"
	.align	4
        /*0000*/ 	.byte	0x02, 0x09, 0x00, 0x00, 0x02, 0x02, 0x01, 0x00, 0x02, 0x05, 0x05, 0x00, 0x03, 0x07, 0x01, 0x01
        /*0010*/ 	.byte	0x02, 0x03, 0x00, 0x00, 0x02, 0x06, 0x01, 0x00, 0x04, 0x0b, 0x08, 0x00, 0x01, 0x00, 0x00, 0x00
        /*0020*/ 	.byte	0x00, 0x00, 0x00, 0x00


//--------------------- .nv.info.powScaler        --------------------------
	.section	.nv.info.powScaler,"",@"SHT_CUDA_INFO"
	.sectionflags	@""
	.align	4


	//----- nvinfo : EIATTR_CUDA_API_VERSION
	.align		4
        /*0000*/ 	.byte	0x04, 0x37
        /*0002*/ 	.short	(.L_130 - .L_129)
.L_129:
        /*0004*/ 	.word	0x00000082


	//----- nvinfo : EIATTR_KPARAM_INFO
	.align		4
.L_130:
        /*0008*/ 	.byte	0x04, 0x17
        /*000a*/ 	.short	(.L_132 - .L_131)
.L_131:
        /*000c*/ 	.word	0x00000000
        /*0010*/ 	.short	0x0002
        /*0012*/ 	.short	0x0010
        /*0014*/ 	.byte	0x00, 0xf0, 0x11, 0x00


	//----- nvinfo : EIATTR_KPARAM_INFO
	.align		4
.L_132:
        /*0018*/ 	.byte	0x04, 0x17
        /*001a*/ 	.short	(.L_134 - .L_133)
.L_133:
        /*001c*/ 	.word	0x00000000
        /*0020*/ 	.short	0x0001
        /*0022*/ 	.short	0x0008
        /*0024*/ 	.byte	0x00, 0xf5, 0x21, 0x00


	//----- nvinfo : EIATTR_KPARAM_INFO
	.align		4
.L_134:
        /*0028*/ 	.byte	0x04, 0x17
        /*002a*/ 	.short	(.L_136 - .L_135)
.L_135:
        /*002c*/ 	.word	0x00000000
        /*0030*/ 	.short	0x0000
        /*0032*/ 	.short	0x0000
        /*0034*/ 	.byte	0x00, 0xf0, 0x11, 0x00


	//----- nvinfo : EIATTR_SPARSE_MMA_MASK
	.align		4
.L_136:
        /*0038*/ 	.byte	0x03, 0x50
        /*003a*/ 	.short	0x0000


	//----- nvinfo : EIATTR_MAXREG_COUNT
	.align		4
        /*003c*/ 	.byte	0x03, 0x1b
        /*003e*/ 	.short	0x00ff


	//----- nvinfo : EIATTR_MERCURY_ISA_VERSION
	.align		4
        /*0040*/ 	.byte	0x03, 0x5f
        /*0042*/ 	.short	0x0101


	//----- nvinfo : EIATTR_VRC_CTA_INIT_COUNT
	.align		4
        /*0044*/ 	.byte	0x02, 0x4a
	.zero		1
	.zero		1


	//----- nvinfo : EIATTR_EXIT_INSTR_OFFSETS
	.align		4
        /*0048*/ 	.byte	0x04, 0x1c
        /*004a*/ 	.short	(.L_138 - .L_137)


	//   ....[0]....
.L_137:
        /*004c*/ 	.word	0x00000070


	//   ....[1]....
        /*0050*/ 	.word	0x00000690


	//----- nvinfo : EIATTR_CRS_STACK_SIZE
	.align		4
.L_138:
        /*0054*/ 	.byte	0x04, 0x1e
        /*0056*/ 	.short	(.L_140 - .L_139)
.L_139:
        /*0058*/ 	.word	0x00000000


	//----- nvinfo : EIATTR_CBANK_PARAM_SIZE
	.align		4
.L_140:
        /*005c*/ 	.byte	0x03, 0x19
        /*005e*/ 	.short	0x0014


	//----- nvinfo : EIATTR_PARAM_CBANK
	.align		4
        /*0060*/ 	.byte	0x04, 0x0a
        /*0062*/ 	.short	(.L_142 - .L_141)
	.align		4
.L_141:
        /*0064*/ 	.word	index@(.nv.constant0.powScaler)
        /*0068*/ 	.short	0x0380
        /*006a*/ 	.short	0x0014


	//----- nvinfo : EIATTR_SW_WAR
	.align		4
.L_142:
        /*006c*/ 	.byte	0x04, 0x36
        /*006e*/ 	.short	(.L_144 - .L_143)
.L_143:
        /*0070*/ 	.word	0x00000008
.L_144:


//--------------------- .nv.info.addLogs          --------------------------
	.section	.nv.info.addLogs,"",@"SHT_CUDA_INFO"
	.sectionflags	@""
	.align	4


	//----- nvinfo : EIATTR_CUDA_API_VERSION
	.align		4
        /*0000*/ 	.byte	0x04, 0x37
        /*0002*/ 	.short	(.L_146 - .L_145)
.L_145:
        /*0004*/ 	.word	0x00000082


	//----- nvinfo : EIATTR_KPARAM_INFO
	.align		4
.L_146:
        /*0008*/ 	.byte	0x04, 0x17
        /*000a*/ 	.short	(.L_148 - .L_147)
.L_147:
        /*000c*/ 	.word	0x00000000
        /*0010*/ 	.short	0x0002
        /*0012*/ 	.short	0x0010
        /*0014*/ 	.byte	0x00, 0xf0, 0x11, 0x00


	//----- nvinfo : EIATTR_KPARAM_INFO
	.align		4
.L_148:
        /*0018*/ 	.byte	0x04, 0x17
        /*001a*/ 	.short	(.L_150 - .L_149)
.L_149:
        /*001c*/ 	.word	0x00000000
        /*0020*/ 	.short	0x0001
        /*0022*/ 	.short	0x0008
        /*0024*/ 	.byte	0x00, 0xf5, 0x21, 0x00


	//----- nvinfo : EIATTR_KPARAM_INFO
	.align		4
.L_150:
        /*0028*/ 	.byte	0x04, 0x17
        /*002a*/ 	.short	(.L_152 - .L_151)
.L_151:
        /*002c*/ 	.word	0x00000000
        /*0030*/ 	.short	0x0000
        /*0032*/ 	.short	0x0000
        /*0034*/ 	.byte	0x00, 0xf5, 0x21, 0x00


	//----- nvinfo : EIATTR_SPARSE_MMA_MASK
	.align		4
.L_152:
        /*0038*/ 	.byte	0x03, 0x50
        /*003a*/ 	.short	0x0000


	//----- nvinfo : EIATTR_MAXREG_COUNT
	.align		4
        /*003c*/ 	.byte	0x03, 0x1b
        /*003e*/ 	.short	0x00ff


	//----- nvinfo : EIATTR_NUM_BARRIERS
	.align		4
        /*0040*/ 	.byte	0x02, 0x4c
        /*0042*/ 	.byte	0x01
	.zero		1


	//----- nvinfo : EIATTR_MERCURY_ISA_VERSION
	.align		4
        /*0044*/ 	.byte	0x03, 0x5f
        /*0046*/ 	.short	0x0101


	//----- nvinfo : EIATTR_VRC_CTA_INIT_COUNT
	.align		4
        /*0048*/ 	.byte	0x02, 0x4a
	.zero		1
	.zero		1


	//----- nvinfo : EIATTR_EXIT_INSTR_OFFSETS
	.align		4
        /*004c*/ 	.byte	0x04, 0x1c
        /*004e*/ 	.short	(.L_154 - .L_153)


	//   ....[0]....
.L_153:
        /*0050*/ 	.word	0x00000560


	//   ....[1]....
        /*0054*/ 	.word	0x00000610


	//----- nvinfo : EIATTR_CRS_STACK_SIZE
	.align		4
.L_154:
        /*0058*/ 	.byte	0x04, 0x1e
        /*005a*/ 	.short	(.L_156 - .L_155)
.L_155:
        /*005c*/ 	.word	0x00000000


	//----- nvinfo : EIATTR_CBANK_PARAM_SIZE
	.align		4
.L_156:
        /*0060*/ 	.byte	0x03, 0x19
        /*0062*/ 	.short	0x0014


	//----- nvinfo : EIATTR_PARAM_CBANK
	.align		4
        /*0064*/ 	.byte	0x04, 0x0a
        /*0066*/ 	.short	(.L_158 - .L_157)
	.align		4
.L_157:
        /*0068*/ 	.word	index@(.nv.constant0.addLogs)
        /*006c*/ 	.short	0x0380
        /*006e*/ 	.short	0x0014


	//----- nvinfo : EIATTR_SW_WAR
	.align		4
.L_158:
        /*0070*/ 	.byte	0x04, 0x36
        /*0072*/ 	.short	(.L_160 - .L_159)
.L_159:
        /*0074*/ 	.word	0x00000008
.L_160:


//--------------------- .nv.info.equalTo          --------------------------
	.section	.nv.info.equalTo,"",@"SHT_CUDA_INFO"
	.sectionflags	@""
	.align	4


	//----- nvinfo : EIATTR_CUDA_API_VERSION
	.align		4
        /*0000*/ 	.byte	0x04, 0x37
        /*0002*/ 	.short	(.L_162 - .L_161)
.L_161:
        /*0004*/ 	.word	0x00000082


	//----- nvinfo : EIATTR_KPARAM_INFO
	.align		4
.L_162:
        /*0008*/ 	.byte	0x04, 0x17
        /*000a*/ 	.short	(.L_164 - .L_163)
.L_163:
        /*000c*/ 	.word	0x00000000
        /*0010*/ 	.short	0x0002
        /*0012*/ 	.short	0x0010
        /*0014*/ 	.byte	0x00, 0xf0, 0x11, 0x00


	//----- nvinfo : EIATTR_KPARAM_INFO
	.align		4
.L_164:
        /*0018*/ 	.byte	0x04, 0x17
        /*001a*/ 	.short	(.L_166 - .L_165)
.L_165:
        /*001c*/ 	.word	0x00000000
        /*0020*/ 	.short	0x0001
        /*0022*/ 	.short	0x0008
        /*0024*/ 	.byte	0x00, 0xf5, 0x21, 0x00


	//----- nvinfo : EIATTR_KPARAM_INFO
	.align		4
.L_166:
        /*0028*/ 	.byte	0x04, 0x17
        /*002a*/ 	.short	(.L_168 - .L_167)
.L_167:
        /*002c*/ 	.word	0x00000000
        /*0030*/ 	.short	0x0000
        /*0032*/ 	.short	0x0000
        /*0034*/ 	.byte	0x00, 0xf0, 0x11, 0x00


	//----- nvinfo : EIATTR_SPARSE_MMA_MASK
	.align		4
.L_168:
        /*0038*/ 	.byte	0x03, 0x50
        /*003a*/ 	.short	0x0000


	//----- nvinfo : EIATTR_MAXREG_COUNT
	.align		4
        /*003c*/ 	.byte	0x03, 0x1b
        /*003e*/ 	.short	0x00ff


	//----- nvinfo : EIATTR_MERCURY_ISA_VERSION
	.align		4
        /*0040*/ 	.byte	0x03, 0x5f
        /*0042*/ 	.short	0x0101


	//----- nvinfo : EIATTR_VRC_CTA_INIT_COUNT
	.align		4
        /*0044*/ 	.byte	0x02, 0x4a
	.zero		1
	.zero		1


	//----- nvinfo : EIATTR_EXIT_INSTR_OFFSETS
	.align		4
        /*0048*/ 	.byte	0x04, 0x1c
        /*004a*/ 	.short	(.L_170 - .L_169)


	//   ....[0]....
.L_169:
        /*004c*/ 	.word	0x00000070


	//   ....[1]....
        /*0050*/ 	.word	0x00000100


	//   ....[2]....
        /*0054*/ 	.word	0x00000120


	//----- nvinfo : EIATTR_CBANK_PARAM_SIZE
	.align		4
.L_170:
        /*0058*/ 	.byte	0x03, 0x19
        /*005a*/ 	.short	0x0014


	//----- nvinfo : EIATTR_PARAM_CBANK
	.align		4
        /*005c*/ 	.byte	0x04, 0x0a
        /*005e*/ 	.short	(.L_172 - .L_171)
	.align		4
.L_171:
        /*0060*/ 	.word	index@(.nv.constant0.equalTo)
        /*0064*/ 	.short	0x0380
        /*0066*/ 	.short	0x0014


	//----- nvinfo : EIATTR_SW_WAR
	.align		4
.L_172:
        /*0068*/ 	.byte	0x04, 0x36
        /*006a*/ 	.short	(.L_174 - .L_173)
.L_173:
        /*006c*/ 	.word	0x00000008
.L_174:


//--------------------- .nv.info.greaterThan      --------------------------
	.section	.nv.info.greaterThan,"",@"SHT_CUDA_INFO"
	.sectionflags	@""
	.align	4


	//----- nvinfo : EIATTR_CUDA_API_VERSION
	.align		4
        /*0000*/ 	.byte	0x04, 0x37
        /*0002*/ 	.short	(.L_176 - .L_175)
.L_175:
        /*0004*/ 	.word	0x00000082


	//----- nvinfo : EIATTR_KPARAM_INFO
	.align		4
.L_176:
        /*0008*/ 	.byte	0x04, 0x17
        /*000a*/ 	.short	(.L_178 - .L_177)
.L_177:
        /*000c*/ 	.word	0x00000000
        /*0010*/ 	.short	0x0002
        /*0012*/ 	.short	0x0010
        /*0014*/ 	.byte	0x00, 0xf0, 0x11, 0x00


	//----- nvinfo : EIATTR_KPARAM_INFO
	.align		4
.L_178:
        /*0018*/ 	.byte	0x04, 0x17
        /*001a*/ 	.short	(.L_180 - .L_179)
.L_179:
        /*001c*/ 	.word	0x00000000
        /*0020*/ 	.short	0x0001
        /*0022*/ 	.short	0x0008
        /*0024*/ 	.byte	0x00, 0xf5, 0x21, 0x00


	//----- nvinfo : EIATTR_KPARAM_INFO
	.align		4
.L_180:
        /*0028*/ 	.byte	0x04, 0x17
        /*002a*/ 	.short	(.L_182 - .L_181)
.L_181:
        /*002c*/ 	.word	0x00000000
        /*0030*/ 	.short	0x0000
        /*0032*/ 	.short	0x0000
        /*0034*/ 	.byte	0x00, 0xf0, 0x11, 0x00


	//----- nvinfo : EIATTR_SPARSE_MMA_MASK
	.align		4
.L_182:
        /*0038*/ 	.byte	0x03, 0x50
        /*003a*/ 	.short	0x0000


	//----- nvinfo : EIATTR_MAXREG_COUNT
	.align		4
        /*003c*/ 	.byte	0x03, 0x1b
        /*003e*/ 	.short	0x00ff


	//----- nvinfo : EIATTR_MERCURY_ISA_VERSION
	.align		4
        /*0040*/ 	.byte	0x03, 0x5f
        /*0042*/ 	.short	0x0101


	//----- nvinfo : EIATTR_VRC_CTA_INIT_COUNT
	.align		4
        /*0044*/ 	.byte	0x02, 0x4a
	.zero		1
	.zero		1


	//----- nvinfo : EIATTR_EXIT_INSTR_OFFSETS
	.align		4
        /*0048*/ 	.byte	0x04, 0x1c
        /*004a*/ 	.short	(.L_184 - .L_183)


	//   ....[0]....
.L_183:
        /*004c*/ 	.word	0x00000070


	//   ....[1]....
        /*0050*/ 	.word	0x00000100


	//   ....[2]....
        /*0054*/ 	.word	0x00000120


	//----- nvinfo : EIATTR_CBANK_PARAM_SIZE
	.align		4
.L_184:
        /*0058*/ 	.byte	0x03, 0x19
        /*005a*/ 	.short	0x0014


	//----- nvinfo : EIATTR_PARAM_CBANK
	.align		4
        /*005c*/ 	.byte	0x04, 0x0a
        /*005e*/ 	.short	(.L_186 - .L_185)
	.align		4
.L_185:
        /*0060*/ 	.word	index@(.nv.constant0.greaterThan)
        /*0064*/ 	.short	0x0380
        /*0066*/ 	.short	0x0014


	//----- nvinfo : EIATTR_SW_WAR
	.align		4
.L_186:
        /*0068*/ 	.byte	0x04, 0x36
        /*006a*/ 	.short	(.L_188 - .L_187)
.L_187:
        /*006c*/ 	.word	0x00000008
.L_188:


//--------------------- .nv.info.lessThan         --------------------------
	.section	.nv.info.lessThan,"",@"SHT_CUDA_INFO"
	.sectionflags	@""
	.align	4


	//----- nvinfo : EIATTR_CUDA_API_VERSION
	.align		4
        /*0000*/ 	.byte	0x04, 0x37
        /*0002*/ 	.short	(.L_190 - .L_189)
.L_189:
        /*0004*/ 	.word	0x00000082


	//----- nvinfo : EIATTR_KPARAM_INFO
	.align		4
.L_190:
        /*0008*/ 	.byte	0x04, 0x17
        /*000a*/ 	.short	(.L_192 - .L_191)
.L_191:
        /*000c*/ 	.word	0x00000000
        /*0010*/ 	.short	0x0002
        /*0012*/ 	.short	0x0010
        /*0014*/ 	.byte	0x00, 0xf0, 0x11, 0x00


	//----- nvinfo : EIATTR_KPARAM_INFO
	.align		4
.L_192:
        /*0018*/ 	.byte	0x04, 0x17
        /*001a*/ 	.short	(.L_194 - .L_193)
.L_193:
        /*001c*/ 	.word	0x00000000
        /*0020*/ 	.short	0x0001
        /*0022*/ 	.short	0x0008
        /*0024*/ 	.byte	0x00, 0xf5, 0x21, 0x00


	//----- nvinfo : EIATTR_KPARAM_INFO
	.align		4
.L_194:
        /*0028*/ 	.byte	0x04, 0x17
        /*002a*/ 	.short	(.L_196 - .L_195)
.L_195:
        /*002c*/ 	.word	0x00000000
        /*0030*/ 	.short	0x0000
        /*0032*/ 	.short	0x0000
        /*0034*/ 	.byte	0x00, 0xf0, 0x11, 0x00


	//----- nvinfo : EIATTR_SPARSE_MMA_MASK
	.align		4
.L_196:
        /*0038*/ 	.byte	0x03, 0x50
        /*003a*/ 	.short	0x0000


	//----- nvinfo : EIATTR_MAXREG_COUNT
	.align		4
        /*003c*/ 	.byte	0x03, 0x1b
        /*003e*/ 	.short	0x00ff


	//----- nvinfo : EIATTR_MERCURY_ISA_VERSION
	.align		4
        /*0040*/ 	.byte	0x03, 0x5f
        /*0042*/ 	.short	0x0101


	//----- nvinfo : EIATTR_VRC_CTA_INIT_COUNT
	.align		4
        /*0044*/ 	.byte	0x02, 0x4a
	.zero		1
	.zero		1


	//----- nvinfo : EIATTR_EXIT_INSTR_OFFSETS
	.align		4
        /*0048*/ 	.byte	0x04, 0x1c
        /*004a*/ 	.short	(.L_198 - .L_197)


	//   ....[0]....
.L_197:
        /*004c*/ 	.word	0x00000070


	//   ....[1]....
        /*0050*/ 	.word	0x00000100


	//   ....[2]....
        /*0054*/ 	.word	0x00000120


	//----- nvinfo : EIATTR_CBANK_PARAM_SIZE
	.align		4
.L_198:
        /*0058*/ 	.byte	0x03, 0x19
        /*005a*/ 	.short	0x0014


	//----- nvinfo : EIATTR_PARAM_CBANK
	.align		4
        /*005c*/ 	.byte	0x04, 0x0a
        /*005e*/ 	.short	(.L_200 - .L_199)
	.align		4
.L_199:
        /*0060*/ 	.word	index@(.nv.constant0.lessThan)
        /*0064*/ 	.short	0x0380
        /*0066*/ 	.short	0x0014


	//----- nvinfo : EIATTR_SW_WAR
	.align		4
.L_200:
        /*0068*/ 	.byte	0x04, 0x36
        /*006a*/ 	.short	(.L_202 - .L_201)
.L_201:
        /*006c*/ 	.word	0x00000008
.L_202:


//--------------------- .nv.info.subChunks        --------------------------
	.section	.nv.info.subChunks,"",@"SHT_CUDA_INFO"
	.sectionflags	@""
	.align	4


	//----- nvinfo : EIATTR_CUDA_API_VERSION
	.align		4
        /*0000*/ 	.byte	0x04, 0x37
        /*0002*/ 	.short	(.L_204 - .L_203)
.L_203:
        /*0004*/ 	.word	0x00000082


	//----- nvinfo : EIATTR_KPARAM_INFO
	.align		4
.L_204:
        /*0008*/ 	.byte	0x04, 0x17
        /*000a*/ 	.short	(.L_206 - .L_205)
.L_205:
        /*000c*/ 	.word	0x00000000
        /*0010*/ 	.short	0x0003
        /*0012*/ 	.short	0x0014
        /*0014*/ 	.byte	0x00, 0xf0, 0x11, 0x00


	//----- nvinfo : EIATTR_KPARAM_INFO
	.align		4
.L_206:
        /*0018*/ 	.byte	0x04, 0x17
        /*001a*/ 	.short	(.L_208 - .L_207)
.L_207:
        /*001c*/ 	.word	0x00000000
        /*0020*/ 	.short	0x0002
        /*0022*/ 	.short	0x0010
        /*0024*/ 	.byte	0x00, 0xf0, 0x11, 0x00


	//----- nvinfo : EIATTR_KPARAM_INFO
	.align		4
.L_208:
        /*0028*/ 	.byte	0x04, 0x17
        /*002a*/ 	.short	(.L_210 - .L_209)
.L_209:
        /*002c*/ 	.word	0x00000000
        /*0030*/ 	.short	0x0001
        /*0032*/ 	.short	0x0008
        /*0034*/ 	.byte	0x00, 0xf5, 0x21, 0x00


	//----- nvinfo : EIATTR_KPARAM_INFO
	.align		4
.L_210:
        /*0038*/ 	.byte	0x04, 0x17
        /*003a*/ 	.short	(.L_212 - .L_211)
.L_211:
        /*003c*/ 	.word	0x00000000
        /*0040*/ 	.short	0x0000
        /*0042*/ 	.short	0x0000
        /*0044*/ 	.byte	0x00, 0xf5, 0x21, 0x00


	//----- nvinfo : EIATTR_SPARSE_MMA_MASK
	.align		4
.L_212:
        /*0048*/ 	.byte	0x03, 0x50
        /*004a*/ 	.short	0x0000


	//----- nvinfo : EIATTR_MAXREG_COUNT
	.align		4
        /*004c*/ 	.byte	0x03, 0x1b
        /*004e*/ 	.short	0x00ff


	//----- nvinfo : EIATTR_MERCURY_ISA_VERSION
	.align		4
        /*0050*/ 	.byte	0x03, 0x5f
        /*0052*/ 	.short	0x0101


	//----- nvinfo : EIATTR_VRC_CTA_INIT_COUNT
	.align		4
        /*0054*/ 	.byte	0x02, 0x4a
	.zero		1
	.zero		1


	//----- nvinfo : EIATTR_EXIT_INSTR_OFFSETS
	.align		4
        /*0058*/ 	.byte	0x04, 0x1c
        /*005a*/ 	.short	(.L_214 - .L_213)


	//   ....[0]....
.L_213:
        /*005c*/ 	.word	0x00000070


	//   ....[1]....
        /*0060*/ 	.word	0x00000290


	//----- nvinfo : EIATTR_CBANK_PARAM_SIZE
	.align		4
.L_214:
        /*0064*/ 	.byte	0x03, 0x19
        /*0066*/ 	.short	0x0018


	//----- nvinfo : EIATTR_PARAM_CBANK
	.align		4
        /*0068*/ 	.byte	0x04, 0x0a
        /*006a*/ 	.short	(.L_216 - .L_215)
	.align		4
.L_215:
        /*006c*/ 	.word	index@(.nv.constant0.subChunks)
        /*0070*/ 	.short	0x0380
        /*0072*/ 	.short	0x0018


	//----- nvinfo : EIATTR_SW_WAR
	.align		4
.L_216:
        /*0074*/ 	.byte	0x04, 0x36
        /*0076*/ 	.short	(.L_218 - .L_217)
.L_217:
        /*0078*/ 	.word	0x00000008
.L_218:


//--------------------- .nv.info.addChunks        --------------------------
	.section	.nv.info.addChunks,"",@"SHT_CUDA_INFO"
	.sectionflags	@""
	.align	4


	//----- nvinfo : EIATTR_CUDA_API_VERSION
	.align		4
        /*0000*/ 	.byte	0x04, 0x37
        /*0002*/ 	.short	(.L_220 - .L_219)
.L_219:
        /*0004*/ 	.word	0x00000082


	//----- nvinfo : EIATTR_KPARAM_INFO
	.align		4
.L_220:
        /*0008*/ 	.byte	0x04, 0x17
        /*000a*/ 	.short	(.L_222 - .L_221)
.L_221:
        /*000c*/ 	.word	0x00000000
        /*0010*/ 	.short	0x0003
        /*0012*/ 	.short	0x0014
        /*0014*/ 	.byte	0x00, 0xf0, 0x11, 0x00


	//----- nvinfo : EIATTR_KPARAM_INFO
	.align		4
.L_222:
        /*0018*/ 	.byte	0x04, 0x17
        /*001a*/ 	.short	(.L_224 - .L_223)
.L_223:
        /*001c*/ 	.word	0x00000000
        /*0020*/ 	.short	0x0002
        /*0022*/ 	.short	0x0010
        /*0024*/ 	.byte	0x00, 0xf0, 0x11, 0x00


	//----- nvinfo : EIATTR_KPARAM_INFO
	.align		4
.L_224:
        /*0028*/ 	.byte	0x04, 0x17
        /*002a*/ 	.short	(.L_226 - .L_225)
.L_225:
        /*002c*/ 	.word	0x00000000
        /*0030*/ 	.short	0x0001
        /*0032*/ 	.short	0x0008
        /*0034*/ 	.byte	0x00, 0xf5, 0x21, 0x00


	//----- nvinfo : EIATTR_KPARAM_INFO
	.align		4
.L_226:
        /*0038*/ 	.byte	0x04, 0x17
        /*003a*/ 	.short	(.L_228 - .L_227)
.L_227:
        /*003c*/ 	.word	0x00000000
        /*0040*/ 	.short	0x0000
        /*0042*/ 	.short	0x0000
        /*0044*/ 	.byte	0x00, 0xf5, 0x21, 0x00


	//----- nvinfo : EIATTR_SPARSE_MMA_MASK
	.align		4
.L_228:
        /*0048*/ 	.byte	0x03, 0x50
        /*004a*/ 	.short	0x0000


	//----- nvinfo : EIATTR_MAXREG_COUNT
	.align		4
        /*004c*/ 	.byte	0x03, 0x1b
        /*004e*/ 	.short	0x00ff


	//----- nvinfo : EIATTR_MERCURY_ISA_VERSION
	.align		4
        /*0050*/ 	.byte	0x03, 0x5f
        /*0052*/ 	.short	0x0101


	//----- nvinfo : EIATTR_VRC_CTA_INIT_COUNT
	.align		4
        /*0054*/ 	.byte	0x02, 0x4a
	.zero		1
	.zero		1


	//----- nvinfo : EIATTR_EXIT_INSTR_OFFSETS
	.align		4
        /*0058*/ 	.byte	0x04, 0x1c
        /*005a*/ 	.short	(.L_230 - .L_229)


	//   ....[0]....
.L_229:
        /*005c*/ 	.word	0x00000070


	//   ....[1]....
        /*0060*/ 	.word	0x00000290


	//----- nvinfo : EIATTR_CBANK_PARAM_SIZE
	.align		4
.L_230:
        /*0064*/ 	.byte	0x03, 0x19
        /*0066*/ 	.short	0x0018


	//----- nvinfo : EIATTR_PARAM_CBANK
	.align		4
        /*0068*/ 	.byte	0x04, 0x0a
        /*006a*/ 	.short	(.L_232 - .L_231)
	.align		4
.L_231:
        /*006c*/ 	.word	index@(.nv.constant0.addChunks)
        /*0070*/ 	.short	0x0380
        /*0072*/ 	.short	0x0018


	//----- nvinfo : EIATTR_SW_WAR
	.align		4
.L_232:
        /*0074*/ 	.byte	0x04, 0x36
        /*0076*/ 	.short	(.L_234 - .L_233)
.L_233:
        /*0078*/ 	.word	0x00000008
.L_234:


//--------------------- .nv.info.addScaler        --------------------------
	.section	.nv.info.addScaler,"",@"SHT_CUDA_INFO"
	.sectionflags	@""
	.align	4


	//----- nvinfo : EIATTR_CUDA_API_VERSION
	.align		4
        /*0000*/ 	.byte	0x04, 0x37
        /*0002*/ 	.short	(.L_236 - .L_235)
.L_235:
        /*0004*/ 	.word	0x00000082


	//----- nvinfo : EIATTR_KPARAM_INFO
	.align		4
.L_236:
        /*0008*/ 	.byte	0x04, 0x17
        /*000a*/ 	.short	(.L_238 - .L_237)
.L_237:
        /*000c*/ 	.word	0x00000000
        /*0010*/ 	.short	0x0002
        /*0012*/ 	.short	0x0010
        /*0014*/ 	.byte	0x00, 0xf0, 0x11, 0x00


	//----- nvinfo : EIATTR_KPARAM_INFO
	.align		4
.L_238:
        /*0018*/ 	.byte	0x04, 0x17
        /*001a*/ 	.short	(.L_240 - .L_239)
.L_239:
        /*001c*/ 	.word	0x00000000
        /*0020*/ 	.short	0x0001
        /*0022*/ 	.short	0x0008
        /*0024*/ 	.byte	0x00, 0xf5, 0x21, 0x00


	//----- nvinfo : EIATTR_KPARAM_INFO
	.align		4
.L_240:
        /*0028*/ 	.byte	0x04, 0x17
        /*002a*/ 	.short	(.L_242 - .L_241)
.L_241:
        /*002c*/ 	.word	0x00000000
        /*0030*/ 	.short	0x0000
        /*0032*/ 	.short	0x0000
        /*0034*/ 	.byte	0x00, 0xf0, 0x11, 0x00


	//----- nvinfo : EIATTR_SPARSE_MMA_MASK
	.align		4
.L_242:
        /*0038*/ 	.byte	0x03, 0x50
        /*003a*/ 	.short	0x0000


	//----- nvinfo : EIATTR_MAXREG_COUNT
	.align		4
        /*003c*/ 	.byte	0x03, 0x1b
        /*003e*/ 	.short	0x00ff


	//----- nvinfo : EIATTR_MERCURY_ISA_VERSION
	.align		4
        /*0040*/ 	.byte	0x03, 0x5f
        /*0042*/ 	.short	0x0101


	//----- nvinfo : EIATTR_VRC_CTA_INIT_COUNT
	.align		4
        /*0044*/ 	.byte	0x02, 0x4a
	.zero		1
	.zero		1


	//----- nvinfo : EIATTR_EXIT_INSTR_OFFSETS
	.align		4
        /*0048*/ 	.byte	0x04, 0x1c
        /*004a*/ 	.short	(.L_244 - .L_243)


	//   ....[0]....
.L_243:
        /*004c*/ 	.word	0x00000070


	//   ....[1]....
        /*0050*/ 	.word	0x000000f0


	//----- nvinfo : EIATTR_CBANK_PARAM_SIZE
	.align		4
.L_244:
        /*0054*/ 	.byte	0x03, 0x19
        /*0056*/ 	.short	0x0014


	//----- nvinfo : EIATTR_PARAM_CBANK
	.align		4
        /*0058*/ 	.byte	0x04, 0x0a
        /*005a*/ 	.short	(.L_246 - .L_245)
	.align		4
.L_245:
        /*005c*/ 	.word	index@(.nv.constant0.addScaler)
        /*0060*/ 	.short	0x0380
        /*0062*/ 	.short	0x0014


	//----- nvinfo : EIATTR_SW_WAR
	.align		4
.L_246:
        /*0064*/ 	.byte	0x04, 0x36
        /*0066*/ 	.short	(.L_248 - .L_247)
.L_247:
        /*0068*/ 	.word	0x00000008
.L_248:


//--------------------- .nv.info.scaleRepeatedPow2 --------------------------
	.section	.nv.info.scaleRepeatedPow2,"",@"SHT_CUDA_INFO"
	.sectionflags	@""
	.align	4


	//----- nvinfo : EIATTR_CUDA_API_VERSION
	.align		4
        /*0000*/ 	.byte	0x04, 0x37
        /*0002*/ 	.short	(.L_250 - .L_249)
.L_249:
        /*0004*/ 	.word	0x00000082


	//----- nvinfo : EIATTR_KPARAM_INFO
	.align		4
.L_250:
        /*0008*/ 	.byte	0x04, 0x17
        /*000a*/ 	.short	(.L_252 - .L_251)
.L_251:
        /*000c*/ 	.word	0x00000000
        /*0010*/ 	.short	0x0003
        /*0012*/ 	.short	0x0014
        /*0014*/ 	.byte	0x00, 0xf0, 0x11, 0x00


	//----- nvinfo : EIATTR_KPARAM_INFO
	.align		4
.L_252:
        /*0018*/ 	.byte	0x04, 0x17
        /*001a*/ 	.short	(.L_254 - .L_253)
.L_253:
        /*001c*/ 	.word	0x00000000
        /*0020*/ 	.short	0x0002
        /*0022*/ 	.short	0x0010
        /*0024*/ 	.byte	0x00, 0xf0, 0x11, 0x00


	//----- nvinfo : EIATTR_KPARAM_INFO
	.align		4
.L_254:
        /*0028*/ 	.byte	0x04, 0x17
        /*002a*/ 	.short	(.L_256 - .L_255)
.L_255:
        /*002c*/ 	.word	0x00000000
        /*0030*/ 	.short	0x0001
        /*0032*/ 	.short	0x0008
        /*0034*/ 	.byte	0x00, 0xf5, 0x21, 0x00


	//----- nvinfo : EIATTR_KPARAM_INFO
	.align		4
.L_256:
        /*0038*/ 	.byte	0x04, 0x17
        /*003a*/ 	.short	(.L_258 - .L_257)
.L_257:
        /*003c*/ 	.word	0x00000000
        /*0040*/ 	.short	0x0000
        /*0042*/ 	.short	0x0000
        /*0044*/ 	.byte	0x00, 0xf5, 0x21, 0x00


	//----- nvinfo : EIATTR_SPARSE_MMA_MASK
	.align		4
.L_258:
        /*0048*/ 	.byte	0x03, 0x50
        /*004a*/ 	.short	0x0000


	//----- nvinfo : EIATTR_MAXREG_COUNT
	.align		4
        /*004c*/ 	.byte	0x03, 0x1b
        /*004e*/ 	.short	0x00ff


	//----- nvinfo : EIATTR_MERCURY_ISA_VERSION
	.align		4
        /*0050*/ 	.byte	0x03, 0x5f
        /*0052*/ 	.short	0x0101


	//----- nvinfo : EIATTR_VRC_CTA_INIT_COUNT
	.align		4
        /*0054*/ 	.byte	0x02, 0x4a
	.zero		1
	.zero		1


	//----- nvinfo : EIATTR_EXIT_INSTR_OFFSETS
	.align		4
        /*0058*/ 	.byte	0x04, 0x1c
        /*005a*/ 	.short	(.L_260 - .L_259)


	//   ....[0]....
.L_259:
        /*005c*/ 	.word	0x00000070


	//   ....[1]....
        /*0060*/ 	.word	0x00000130


	//----- nvinfo : EIATTR_CBANK_PARAM_SIZE
	.align		4
.L_260:
        /*0064*/ 	.byte	0x03, 0x19
        /*0066*/ 	.short	0x0018


	//----- nvinfo : EIATTR_PARAM_CBANK
	.align		4
        /*0068*/ 	.byte	0x04, 0x0a
        /*006a*/ 	.short	(.L_262 - .L_261)
	.align		4
.L_261:
        /*006c*/ 	.word	index@(.nv.constant0.scaleRepeatedPow2)
        /*0070*/ 	.short	0x0380
        /*0072*/ 	.short	0x0018


	//----- nvinfo : EIATTR_SW_WAR
	.align		4
.L_262:
        /*0074*/ 	.byte	0x04, 0x36
        /*0076*/ 	.short	(.L_264 - .L_263)
.L_263:
        /*0078*/ 	.word	0x00000008
.L_264:


//--------------------- .nv.info.scaleRepeated    --------------------------
	.section	.nv.info.scaleRepeated,"",@"SHT_CUDA_INFO"
	.sectionflags	@""
	.align	4


	//----- nvinfo : EIATTR_CUDA_API_VERSION
	.align		4
        /*0000*/ 	.byte	0x04, 0x37
        /*0002*/ 	.short	(.L_266 - .L_265)
.L_265:
        /*0004*/ 	.word	0x00000082


	//----- nvinfo : EIATTR_KPARAM_INFO
	.align		4
.L_266:
        /*0008*/ 	.byte	0x04, 0x17
        /*000a*/ 	.short	(.L_268 - .L_267)
.L_267:
        /*000c*/ 	.word	0x00000000
        /*0010*/ 	.short	0x0003
        /*0012*/ 	.short	0x0014
        /*0014*/ 	.byte	0x00, 0xf0, 0x11, 0x00


	//----- nvinfo : EIATTR_KPARAM_INFO
	.align		4
.L_268:
        /*0018*/ 	.byte	0x04, 0x17
        /*001a*/ 	.short	(.L_270 - .L_269)
.L_269:
        /*001c*/ 	.word	0x00000000
        /*0020*/ 	.short	0x0002
        /*0022*/ 	.short	0x0010
        /*0024*/ 	.byte	0x00, 0xf0, 0x11, 0x00


	//----- nvinfo : EIATTR_KPARAM_INFO
	.align		4
.L_270:
        /*0028*/ 	.byte	0x04, 0x17
        /*002a*/ 	.short	(.L_272 - .L_271)
.L_271:
        /*002c*/ 	.word	0x00000000
        /*0030*/ 	.short	0x0001
        /*0032*/ 	.short	0x0008
        /*0034*/ 	.byte	0x00, 0xf5, 0x21, 0x00


	//----- nvinfo : EIATTR_KPARAM_INFO
	.align		4
.L_272:
        /*0038*/ 	.byte	0x04, 0x17
        /*003a*/ 	.short	(.L_274 - .L_273)
.L_273:
        /*003c*/ 	.word	0x00000000
        /*0040*/ 	.short	0x0000
        /*0042*/ 	.short	0x0000
        /*0044*/ 	.byte	0x00, 0xf5, 0x21, 0x00


	//----- nvinfo : EIATTR_SPARSE_MMA_MASK
	.align		4
.L_274:
        /*0048*/ 	.byte	0x03, 0x50
        /*004a*/ 	.short	0x0000


	//----- nvinfo : EIATTR_MAXREG_COUNT
	.align		4
        /*004c*/ 	.byte	0x03, 0x1b
        /*004e*/ 	.short	0x00ff


	//----- nvinfo : EIATTR_MERCURY_ISA_VERSION
	.align		4
        /*0050*/ 	.byte	0x03, 0x5f
        /*0052*/ 	.short	0x0101


	//----- nvinfo : EIATTR_VRC_CTA_INIT_COUNT
	.align		4
        /*0054*/ 	.byte	0x02, 0x4a
	.zero		1
	.zero		1


	//----- nvinfo : EIATTR_EXIT_INSTR_OFFSETS
	.align		4
        /*0058*/ 	.byte	0x04, 0x1c
        /*005a*/ 	.short	(.L_276 - .L_275)


	//   ....[0]....
.L_275:
        /*005c*/ 	.word	0x00000070


	//   ....[1]....
        /*0060*/ 	.word	0x00000270


	//----- nvinfo : EIATTR_CBANK_PARAM_SIZE
	.align		4
.L_276:
        /*0064*/ 	.byte	0x03, 0x19
        /*0066*/ 	.short	0x0018


	//----- nvinfo : EIATTR_PARAM_CBANK
	.align		4
        /*0068*/ 	.byte	0x04, 0x0a
        /*006a*/ 	.short	(.L_278 - .L_277)
	.align		4
.L_277:
        /*006c*/ 	.word	index@(.nv.constant0.scaleRepeated)
        /*0070*/ 	.short	0x0380
        /*0072*/ 	.short	0x0018


	//----- nvinfo : EIATTR_SW_WAR
	.align		4
.L_278:
        /*0074*/ 	.byte	0x04, 0x36
        /*0076*/ 	.short	(.L_280 - .L_279)
.L_279:
        /*0078*/ 	.word	0x00000008
.L_280:


//--------------------- .nv.info.addRepeatedPow2  --------------------------
	.section	.nv.info.addRepeatedPow2,"",@"SHT_CUDA_INFO"
	.sectionflags	@""
	.align	4


	//----- nvinfo : EIATTR_CUDA_API_VERSION
	.align		4
        /*0000*/ 	.byte	0x04, 0x37
        /*0002*/ 	.short	(.L_282 - .L_281)
.L_281:
        /*0004*/ 	.word	0x00000082


	//----- nvinfo : EIATTR_KPARAM_INFO
	.align		4
.L_282:
        /*0008*/ 	.byte	0x04, 0x17
        /*000a*/ 	.short	(.L_284 - .L_283)
.L_283:
        /*000c*/ 	.word	0x00000000
        /*0010*/ 	.short	0x0003
        /*0012*/ 	.short	0x0014
        /*0014*/ 	.byte	0x00, 0xf0, 0x11, 0x00


	//----- nvinfo : EIATTR_KPARAM_INFO
	.align		4
.L_284:
        /*0018*/ 	.byte	0x04, 0x17
        /*001a*/ 	.short	(.L_286 - .L_285)
.L_285:
        /*001c*/ 	.word	0x00000000
        /*0020*/ 	.short	0x0002
        /*0022*/ 	.short	0x0010
        /*0024*/ 	.byte	0x00, 0xf0, 0x11, 0x00


	//----- nvinfo : EIATTR_KPARAM_INFO
	.align		4
.L_286:
        /*0028*/ 	.byte	0x04, 0x17
        /*002a*/ 	.short	(.L_288 - .L_287)
.L_287:
        /*002c*/ 	.word	0x00000000
        /*0030*/ 	.short	0x0001
        /*0032*/ 	.short	0x0008
        /*0034*/ 	.byte	0x00, 0xf5, 0x21, 0x00


	//----- nvinfo : EIATTR_KPARAM_INFO
	.align		4
.L_288:
        /*0038*/ 	.byte	0x04, 0x17
        /*003a*/ 	.short	(.L_290 - .L_289)
.L_289:
        /*003c*/ 	.word	0x00000000
        /*0040*/ 	.short	0x0000
        /*0042*/ 	.short	0x0000
        /*0044*/ 	.byte	0x00, 0xf5, 0x21, 0x00


	//----- nvinfo : EIATTR_SPARSE_MMA_MASK
	.align		4
.L_290:
        /*0048*/ 	.byte	0x03, 0x50
        /*004a*/ 	.short	0x0000


	//----- nvinfo : EIATTR_MAXREG_COUNT
	.align		4
        /*004c*/ 	.byte	0x03, 0x1b
        /*004e*/ 	.short	0x00ff


	//----- nvinfo : EIATTR_MERCURY_ISA_VERSION
	.align		4
        /*0050*/ 	.byte	0x03, 0x5f
        /*0052*/ 	.short	0x0101


	//----- nvinfo : EIATTR_VRC_CTA_INIT_COUNT
	.align		4
        /*0054*/ 	.byte	0x02, 0x4a
	.zero		1
	.zero		1


	//----- nvinfo : EIATTR_EXIT_INSTR_OFFSETS
	.align		4
        /*0058*/ 	.byte	0x04, 0x1c
        /*005a*/ 	.short	(.L_292 - .L_291)


	//   ....[0]....
.L_291:
        /*005c*/ 	.word	0x00000070


	//   ....[1]....
        /*0060*/ 	.word	0x00000130


	//----- nvinfo : EIATTR_CBANK_PARAM_SIZE
	.align		4
.L_292:
        /*0064*/ 	.byte	0x03, 0x19
        /*0066*/ 	.short	0x0018


	//----- nvinfo : EIATTR_PARAM_CBANK
	.align		4
        /*0068*/ 	.byte	0x04, 0x0a
        /*006a*/ 	.short	(.L_294 - .L_293)
	.align		4
.L_293:
        /*006c*/ 	.word	index@(.nv.constant0.addRepeatedPow2)
        /*0070*/ 	.short	0x0380
        /*0072*/ 	.short	0x0018


	//----- nvinfo : EIATTR_SW_WAR
	.align		4
.L_294:
        /*0074*/ 	.byte	0x04, 0x36
        /*0076*/ 	.short	(.L_296 - .L_295)
.L_295:
        /*0078*/ 	.word	0x00000008
.L_296:


//--------------------- .nv.info.addRepeated      --------------------------
	.section	.nv.info.addRepeated,"",@"SHT_CUDA_INFO"
	.sectionflags	@""
	.align	4


	//----- nvinfo : EIATTR_CUDA_API_VERSION
	.align		4
        /*0000*/ 	.byte	0x04, 0x37
        /*0002*/ 	.short	(.L_298 - .L_297)
.L_297:
        /*0004*/ 	.word	0x00000082


	//----- nvinfo : EIATTR_KPARAM_INFO
	.align		4
.L_298:
        /*0008*/ 	.byte	0x04, 0x17
        /*000a*/ 	.short	(.L_300 - .L_299)
.L_299:
        /*000c*/ 	.word	0x00000000
        /*0010*/ 	.short	0x0003
        /*0012*/ 	.short	0x0014
        /*0014*/ 	.byte	0x00, 0xf0, 0x11, 0x00


	//----- nvinfo : EIATTR_KPARAM_INFO
	.align		4
.L_300:
        /*0018*/ 	.byte	0x04, 0x17
        /*001a*/ 	.short	(.L_302 - .L_301)
.L_301:
        /*001c*/ 	.word	0x00000000
        /*0020*/ 	.short	0x0002
        /*0022*/ 	.short	0x0010
        /*0024*/ 	.byte	0x00, 0xf0, 0x11, 0x00


	//----- nvinfo : EIATTR_KPARAM_INFO
	.align		4
.L_302:
        /*0028*/ 	.byte	0x04, 0x17
        /*002a*/ 	.short	(.L_304 - .L_303)
.L_303:
        /*002c*/ 	.word	0x00000000
        /*0030*/ 	.short	0x0001
        /*0032*/ 	.short	0x0008
        /*0034*/ 	.byte	0x00, 0xf5, 0x21, 0x00


	//----- nvinfo : EIATTR_KPARAM_INFO
	.align		4
.L_304:
        /*0038*/ 	.byte	0x04, 0x17
        /*003a*/ 	.short	(.L_306 - .L_305)
.L_305:
        /*003c*/ 	.word	0x00000000
        /*0040*/ 	.short	0x0000
        /*0042*/ 	.short	0x0000
        /*0044*/ 	.byte	0x00, 0xf5, 0x21, 0x00


	//----- nvinfo : EIATTR_SPARSE_MMA_MASK
	.align		4
.L_306:
        /*0048*/ 	.byte	0x03, 0x50
        /*004a*/ 	.short	0x0000


	//----- nvinfo : EIATTR_MAXREG_COUNT
	.align		4
        /*004c*/ 	.byte	0x03, 0x1b
        /*004e*/ 	.short	0x00ff


	//----- nvinfo : EIATTR_MERCURY_ISA_VERSION
	.align		4
        /*0050*/ 	.byte	0x03, 0x5f
        /*0052*/ 	.short	0x0101


	//----- nvinfo : EIATTR_VRC_CTA_INIT_COUNT
	.align		4
        /*0054*/ 	.byte	0x02, 0x4a
	.zero		1
	.zero		1


	//----- nvinfo : EIATTR_EXIT_INSTR_OFFSETS
	.align		4
        /*0058*/ 	.byte	0x04, 0x1c
        /*005a*/ 	.short	(.L_308 - .L_307)


	//   ....[0]....
.L_307:
        /*005c*/ 	.word	0x00000070


	//   ....[1]....
        /*0060*/ 	.word	0x00000270


	//----- nvinfo : EIATTR_CBANK_PARAM_SIZE
	.align		4
.L_308:
        /*0064*/ 	.byte	0x03, 0x19
        /*0066*/ 	.short	0x0018


	//----- nvinfo : EIATTR_PARAM_CBANK
	.align		4
        /*0068*/ 	.byte	0x04, 0x0a
        /*006a*/ 	.short	(.L_310 - .L_309)
	.align		4
.L_309:
        /*006c*/ 	.word	index@(.nv.constant0.addRepeated)
        /*0070*/ 	.short	0x0380
        /*0072*/ 	.short	0x0018


	//----- nvinfo : EIATTR_SW_WAR
	.align		4
.L_310:
        /*0074*/ 	.byte	0x04, 0x36
        /*0076*/ 	.short	(.L_312 - .L_311)
.L_311:
        /*0078*/ 	.word	0x00000008
.L_312:


//--------------------- .nv.info.uniformToBernoulli --------------------------
	.section	.nv.info.uniformToBernoulli,"",@"SHT_CUDA_INFO"
	.sectionflags	@""
	.align	4


	//----- nvinfo : EIATTR_CUDA_API_VERSION
	.align		4
        /*0000*/ 	.byte	0x04, 0x37
        /*0002*/ 	.short	(.L_314 - .L_313)
.L_313:
        /*0004*/ 	.word	0x00000082


	//----- nvinfo : EIATTR_KPARAM_INFO
	.align		4
.L_314:
        /*0008*/ 	.byte	0x04, 0x17
        /*000a*/ 	.short	(.L_316 - .L_315)
.L_315:
        /*000c*/ 	.word	0x00000000
        /*0010*/ 	.short	0x0001
        /*0012*/ 	.short	0x0008
        /*0014*/ 	.byte	0x00, 0xf0, 0x11, 0x00


	//----- nvinfo : EIATTR_KPARAM_INFO
	.align		4
.L_316:
        /*0018*/ 	.byte	0x04, 0x17
        /*001a*/ 	.short	(.L_318 - .L_317)
.L_317:
        /*001c*/ 	.word	0x00000000
        /*0020*/ 	.short	0x0000
        /*0022*/ 	.short	0x0000
        /*0024*/ 	.byte	0x00, 0xf5, 0x21, 0x00


	//----- nvinfo : EIATTR_SPARSE_MMA_MASK
	.align		4
.L_318:
        /*0028*/ 	.byte	0x03, 0x50
        /*002a*/ 	.short	0x0000


	//----- nvinfo : EIATTR_MAXREG_COUNT
	.align		4
        /*002c*/ 	.byte	0x03, 0x1b
        /*002e*/ 	.short	0x00ff


	//----- nvinfo : EIATTR_MERCURY_ISA_VERSION
	.align		4
        /*0030*/ 	.byte	0x03, 0x5f
        /*0032*/ 	.short	0x0101


	//----- nvinfo : EIATTR_VRC_CTA_INIT_COUNT
	.align		4
        /*0034*/ 	.byte	0x02, 0x4a
	.zero		1
	.zero		1


	//----- nvinfo : EIATTR_EXIT_INSTR_OFFSETS
	.align		4
        /*0038*/ 	.byte	0x04, 0x1c
        /*003a*/ 	.short	(.L_320 - .L_319)


	//   ....[0]....
.L_319:
        /*003c*/ 	.word	0x00000070


	//   ....[1]....
        /*0040*/ 	.word	0x000000f0


	//   ....[2]....
        /*0044*/ 	.word	0x00000110


	//----- nvinfo : EIATTR_CBANK_PARAM_SIZE
	.align		4
.L_320:
        /*0048*/ 	.byte	0x03, 0x19
        /*004a*/ 	.short	0x000c


	//----- nvinfo : EIATTR_PARAM_CBANK
	.align		4
        /*004c*/ 	.byte	0x04, 0x0a
        /*004e*/ 	.short	(.L_322 - .L_321)
	.align		4
.L_321:
        /*0050*/ 	.word	index@(.nv.constant0.uniformToBernoulli)
        /*0054*/ 	.short	0x0380
        /*0056*/ 	.short	0x000c


	//----- nvinfo : EIATTR_SW_WAR
	.align		4
.L_322:
        /*0058*/ 	.byte	0x04, 0x36
        /*005a*/ 	.short	(.L_324 - .L_323)
.L_323:
        /*005c*/ 	.word	0x00000008
.L_324:


//--------------------- .nv.info.shiftRandUniform --------------------------
	.section	.nv.info.shiftRandUniform,"",@"SHT_CUDA_INFO"
	.sectionflags	@""
	.align	4


	//----- nvinfo : EIATTR_CUDA_API_VERSION
	.align		4
        /*0000*/ 	.byte	0x04, 0x37
        /*0002*/ 	.short	(.L_326 - .L_325)
.L_325:
        /*0004*/ 	.word	0x00000082


	//----- nvinfo : EIATTR_KPARAM_INFO
	.align		4
.L_326:
        /*0008*/ 	.byte	0x04, 0x17
        /*000a*/ 	.short	(.L_328 - .L_327)
.L_327:
        /*000c*/ 	.word	0x00000000
        /*0010*/ 	.short	0x0001
        /*0012*/ 	.short	0x0008
        /*0014*/ 	.byte	0x00, 0xf0, 0x11, 0x00


	//----- nvinfo : EIATTR_KPARAM_INFO
	.align		4
.L_328:
        /*0018*/ 	.byte	0x04, 0x17
        /*001a*/ 	.short	(.L_330 - .L_329)
.L_329:
        /*001c*/ 	.word	0x00000000
        /*0020*/ 	.short	0x0000
        /*0022*/ 	.short	0x0000
        /*0024*/ 	.byte	0x00, 0xf5, 0x21, 0x00


	//----- nvinfo : EIATTR_SPARSE_MMA_MASK
	.align		4
.L_330:
        /*0028*/ 	.byte	0x03, 0x50
        /*002a*/ 	.short	0x0000


	//----- nvinfo : EIATTR_MAXREG_COUNT
	.align		4
        /*002c*/ 	.byte	0x03, 0x1b
        /*002e*/ 	.short	0x00ff


	//----- nvinfo : EIATTR_MERCURY_ISA_VERSION
	.align		4
        /*0030*/ 	.byte	0x03, 0x5f
        /*0032*/ 	.short	0x0101


	//----- nvinfo : EIATTR_VRC_CTA_INIT_COUNT
	.align		4
        /*0034*/ 	.byte	0x02, 0x4a
	.zero		1
	.zero		1


	//----- nvinfo : EIATTR_EXIT_INSTR_OFFSETS
	.align		4
        /*0038*/ 	.byte	0x04, 0x1c
        /*003a*/ 	.short	(.L_332 - .L_331)


	//   ....[0]....
.L_331:
        /*003c*/ 	.word	0x00000070


	//   ....[1]....
        /*0040*/ 	.word	0x000000d0


	//   ....[2]....
        /*0044*/ 	.word	0x000000f0


	//----- nvinfo : EIATTR_CBANK_PARAM_SIZE
	.align		4
.L_332:
        /*0048*/ 	.byte	0x03, 0x19
        /*004a*/ 	.short	0x000c


	//----- nvinfo : EIATTR_PARAM_CBANK
	.align		4
        /*004c*/ 	.byte	0x04, 0x0a
        /*004e*/ 	.short	(.L_334 - .L_333)
	.align		4
.L_333:
        /*0050*/ 	.word	index@(.nv.constant0.shiftRandUniform)
        /*0054*/ 	.short	0x0380
        /*0056*/ 	.short	0x000c


	//----- nvinfo : EIATTR_SW_WAR
	.align		4
.L_334:
        /*0058*/ 	.byte	0x04, 0x36
        /*005a*/ 	.short	(.L_336 - .L_335)
.L_335:
        /*005c*/ 	.word	0x00000008
.L_336:


//--------------------- .nv.info.clipPositive     --------------------------
	.section	.nv.info.clipPositive,"",@"SHT_CUDA_INFO"
	.sectionflags	@""
	.align	4


	//----- nvinfo : EIATTR_CUDA_API_VERSION
	.align		4
        /*0000*/ 	.byte	0x04, 0x37
        /*0002*/ 	.short	(.L_338 - .L_337)
.L_337:
        /*0004*/ 	.word	0x00000082


	//----- nvinfo : EIATTR_KPARAM_INFO
	.align		4
.L_338:
        /*0008*/ 	.byte	0x04, 0x17
        /*000a*/ 	.short	(.L_340 - .L_339)
.L_339:
        /*000c*/ 	.word	0x00000000
        /*0010*/ 	.short	0x0001
        /*0012*/ 	.short	0x0008
        /*0014*/ 	.byte	0x00, 0xf0, 0x11, 0x00


	//----- nvinfo : EIATTR_KPARAM_INFO
	.align		4
.L_340:
        /*0018*/ 	.byte	0x04, 0x17
        /*001a*/ 	.short	(.L_342 - .L_341)
.L_341:
        /*001c*/ 	.word	0x00000000
        /*0020*/ 	.short	0x0000
        /*0022*/ 	.short	0x0000
        /*0024*/ 	.byte	0x00, 0xf5, 0x21, 0x00


	//----- nvinfo : EIATTR_SPARSE_MMA_MASK
	.align		4
.L_342:
        /*0028*/ 	.byte	0x03, 0x50
        /*002a*/ 	.short	0x0000


	//----- nvinfo : EIATTR_MAXREG_COUNT
	.align		4
        /*002c*/ 	.byte	0x03, 0x1b
        /*002e*/ 	.short	0x00ff


	//----- nvinfo : EIATTR_MERCURY_ISA_VERSION
	.align		4
        /*0030*/ 	.byte	0x03, 0x5f
        /*0032*/ 	.short	0x0101


	//----- nvinfo : EIATTR_VRC_CTA_INIT_COUNT
	.align		4
        /*0034*/ 	.byte	0x02, 0x4a
	.zero		1
	.zero		1


	//----- nvinfo : EIATTR_EXIT_INSTR_OFFSETS
	.align		4
        /*0038*/ 	.byte	0x04, 0x1c
        /*003a*/ 	.short	(.L_344 - .L_343)


	//   ....[0]....
.L_343:
        /*003c*/ 	.word	0x00000070


	//   ....[1]....
        /*0040*/ 	.word	0x000000e0


	//----- nvinfo : EIATTR_CBANK_PARAM_SIZE
	.align		4
.L_344:
        /*0044*/ 	.byte	0x03, 0x19
        /*0046*/ 	.short	0x000c


	//----- nvinfo : EIATTR_PARAM_CBANK
	.align		4
        /*0048*/ 	.byte	0x04, 0x0a
        /*004a*/ 	.short	(.L_346 - .L_345)
	.align		4
.L_345:
        /*004c*/ 	.word	index@(.nv.constant0.clipPositive)
        /*0050*/ 	.short	0x0380
        /*0052*/ 	.short	0x000c


	//----- nvinfo : EIATTR_SW_WAR
	.align		4
.L_346:
        /*0054*/ 	.byte	0x04, 0x36
        /*0056*/ 	.short	(.L_348 - .L_347)
.L_347:
        /*0058*/ 	.word	0x00000008
.L_348:


//--------------------- .nv.info.sigmoidElements  --------------------------
	.section	.nv.info.sigmoidElements,"",@"SHT_CUDA_INFO"
	.sectionflags	@""
	.align	4


	//----- nvinfo : EIATTR_CUDA_API_VERSION
	.align		4
        /*0000*/ 	.byte	0x04, 0x37
        /*0002*/ 	.short	(.L_350 - .L_349)
.L_349:
        /*0004*/ 	.word	0x00000082


	//----- nvinfo : EIATTR_KPARAM_INFO
	.align		4
.L_350:
        /*0008*/ 	.byte	0x04, 0x17
        /*000a*/ 	.short	(.L_352 - .L_351)
.L_351:
        /*000c*/ 	.word	0x00000000
        /*0010*/ 	.short	0x0001
        /*0012*/ 	.short	0x0008
        /*0014*/ 	.byte	0x00, 0xf0, 0x11, 0x00


	//----- nvinfo : EIATTR_KPARAM_INFO
	.align		4
.L_352:
        /*0018*/ 	.byte	0x04, 0x17
        /*001a*/ 	.short	(.L_354 - .L_353)
.L_353:
        /*001c*/ 	.word	0x00000000
        /*0020*/ 	.short	0x0000
        /*0022*/ 	.short	0x0000
        /*0024*/ 	.byte	0x00, 0xf5, 0x21, 0x00


	//----- nvinfo : EIATTR_SPARSE_MMA_MASK
	.align		4
.L_354:
        /*0028*/ 	.byte	0x03, 0x50
        /*002a*/ 	.short	0x0000


	//----- nvinfo : EIATTR_MAXREG_COUNT
	.align		4
        /*002c*/ 	.byte	0x03, 0x1b
        /*002e*/ 	.short	0x00ff


	//----- nvinfo : EIATTR_MERCURY_ISA_VERSION
	.align		4
        /*0030*/ 	.byte	0x03, 0x5f
        /*0032*/ 	.short	0x0101


	//----- nvinfo : EIATTR_VRC_CTA_INIT_COUNT
	.align		4
        /*0034*/ 	.byte	0x02, 0x4a
	.zero		1
	.zero		1


	//----- nvinfo : EIATTR_EXIT_INSTR_OFFSETS
	.align		4
        /*0038*/ 	.byte	0x04, 0x1c
        /*003a*/ 	.short	(.L_356 - .L_355)


	//   ....[0]....
.L_355:
        /*003c*/ 	.word	0x00000070


	//   ....[1]....
        /*0040*/ 	.word	0x00000210


	//----- nvinfo : EIATTR_CBANK_PARAM_SIZE
	.align		4
.L_356:
        /*0044*/ 	.byte	0x03, 0x19
        /*0046*/ 	.short	0x000c


	//----- nvinfo : EIATTR_PARAM_CBANK
	.align		4
        /*0048*/ 	.byte	0x04, 0x0a
        /*004a*/ 	.short	(.L_358 - .L_357)
	.align		4
.L_357:
        /*004c*/ 	.word	index@(.nv.constant0.sigmoidElements)
        /*0050*/ 	.short	0x0380
        /*0052*/ 	.short	0x000c


	//----- nvinfo : EIATTR_SW_WAR
	.align		4
.L_358:
        /*0054*/ 	.byte	0x04, 0x36
        /*0056*/ 	.short	(.L_360 - .L_359)
.L_359:
        /*0058*/ 	.word	0x00000008
.L_360:


//--------------------- .nv.info.sinElements      --------------------------
	.section	.nv.info.sinElements,"",@"SHT_CUDA_INFO"
	.sectionflags	@""
	.align	4


	//----- nvinfo : EIATTR_CUDA_API_VERSION
	.align		4
        /*0000*/ 	.byte	0x04, 0x37
        /*0002*/ 	.short	(.L_362 - .L_361)
.L_361:
        /*0004*/ 	.word	0x00000082


	//----- nvinfo : EIATTR_KPARAM_INFO
	.align		4
.L_362:
        /*0008*/ 	.byte	0x04, 0x17
        /*000a*/ 	.short	(.L_364 - .L_363)
.L_363:
        /*000c*/ 	.word	0x00000000
        /*0010*/ 	.short	0x0001
        /*0012*/ 	.short	0x0008
        /*0014*/ 	.byte	0x00, 0xf0, 0x11, 0x00


	//----- nvinfo : EIATTR_KPARAM_INFO
	.align		4
.L_364:
        /*0018*/ 	.byte	0x04, 0x17
        /*001a*/ 	.short	(.L_366 - .L_365)
.L_365:
        /*001c*/ 	.word	0x00000000
        /*0020*/ 	.short	0x0000
        /*0022*/ 	.short	0x0000
        /*0024*/ 	.byte	0x00, 0xf5, 0x21, 0x00


	//----- nvinfo : EIATTR_SPARSE_MMA_MASK
	.align		4
.L_366:
        /*0028*/ 	.byte	0x03, 0x50
        /*002a*/ 	.short	0x0000


	//----- nvinfo : EIATTR_MAXREG_COUNT
	.align		4
        /*002c*/ 	.byte	0x03, 0x1b
        /*002e*/ 	.short	0x00ff


	//----- nvinfo : EIATTR_MERCURY_ISA_VERSION
	.align		4
        /*0030*/ 	.byte	0x03, 0x5f
        /*0032*/ 	.short	0x0101


	//----- nvinfo : EIATTR_VRC_CTA_INIT_COUNT
	.align		4
        /*0034*/ 	.byte	0x02, 0x4a
	.zero		1
	.zero		1


	//----- nvinfo : EIATTR_EXIT_INSTR_OFFSETS
	.align		4
        /*0038*/ 	.byte	0x04, 0x1c
        /*003a*/ 	.short	(.L_368 - .L_367)


	//   ....[0]....
.L_367:
        /*003c*/ 	.word	0x00000070


	//   ....[1]....
        /*0040*/ 	.word	0x00000880


	//----- nvinfo : EIATTR_CRS_STACK_SIZE
	.align		4
.L_368:
        /*0044*/ 	.byte	0x04, 0x1e
        /*0046*/ 	.short	(.L_370 - .L_369)
.L_369:
        /*0048*/ 	.word	0x00000000


	//----- nvinfo : EIATTR_CBANK_PARAM_SIZE
	.align		4
.L_370:
        /*004c*/ 	.byte	0x03, 0x19
        /*004e*/ 	.short	0x000c


	//----- nvinfo : EIATTR_PARAM_CBANK
	.align		4
        /*0050*/ 	.byte	0x04, 0x0a
        /*0052*/ 	.short	(.L_372 - .L_371)
	.align		4
.L_371:
        /*0054*/ 	.word	index@(.nv.constant0.sinElements)
        /*0058*/ 	.short	0x0380
        /*005a*/ 	.short	0x000c


	//----- nvinfo : EIATTR_SW_WAR
	.align		4
.L_372:
        /*005c*/ 	.byte	0x04, 0x36
        /*005e*/ 	.short	(.L_374 - .L_373)
.L_373:
        /*0060*/ 	.word	0x00000008
.L_374:


//--------------------- .nv.info.tanhElements     --------------------------
	.section	.nv.info.tanhElements,"",@"SHT_CUDA_INFO"
	.sectionflags	@""
	.align	4


	//----- nvinfo : EIATTR_CUDA_API_VERSION
	.align		4
        /*0000*/ 	.byte	0x04, 0x37
        /*0002*/ 	.short	(.L_376 - .L_375)
.L_375:
        /*0004*/ 	.word	0x00000082


	//----- nvinfo : EIATTR_KPARAM_INFO
	.align		4
.L_376:
        /*0008*/ 	.byte	0x04, 0x17
        /*000a*/ 	.short	(.L_378 - .L_377)
.L_377:
        /*000c*/ 	.word	0x00000000
        /*0010*/ 	.short	0x0001
        /*0012*/ 	.short	0x0008
        /*0014*/ 	.byte	0x00, 0xf0, 0x11, 0x00


	//----- nvinfo : EIATTR_KPARAM_INFO
	.align		4
.L_378:
        /*0018*/ 	.byte	0x04, 0x17
        /*001a*/ 	.short	(.L_380 - .L_379)
.L_379:
        /*001c*/ 	.word	0x00000000
        /*0020*/ 	.short	0x0000
        /*0022*/ 	.short	0x0000
        /*0024*/ 	.byte	0x00, 0xf5, 0x21, 0x00


	//----- nvinfo : EIATTR_SPARSE_MMA_MASK
	.align		4
.L_380:
        /*0028*/ 	.byte	0x03, 0x50
        /*002a*/ 	.short	0x0000


	//----- nvinfo : EIATTR_MAXREG_COUNT
	.align		4
        /*002c*/ 	.byte	0x03, 0x1b
        /*002e*/ 	.short	0x00ff


	//----- nvinfo : EIATTR_MERCURY_ISA_VERSION
	.align		4
        /*0030*/ 	.byte	0x03, 0x5f
        /*0032*/ 	.short	0x0101


	//----- nvinfo : EIATTR_VRC_CTA_INIT_COUNT
	.align		4
        /*0034*/ 	.byte	0x02, 0x4a
	.zero		1
	.zero		1


	//----- nvinfo : EIATTR_EXIT_INSTR_OFFSETS
	.align		4
        /*0038*/ 	.byte	0x04, 0x1c
        /*003a*/ 	.short	(.L_382 - .L_381)


	//   ....[0]....
.L_381:
        /*003c*/ 	.word	0x00000070


	//   ....[1]....
        /*0040*/ 	.word	0x000001e0


	//----- nvinfo : EIATTR_CBANK_PARAM_SIZE
	.align		4
.L_382:
        /*0044*/ 	.byte	0x03, 0x19
        /*0046*/ 	.short	0x000c


	//----- nvinfo : EIATTR_PARAM_CBANK
	.align		4
        /*0048*/ 	.byte	0x04, 0x0a
        /*004a*/ 	.short	(.L_384 - .L_383)
	.align		4
.L_383:
        /*004c*/ 	.word	index@(.nv.constant0.tanhElements)
        /*0050*/ 	.short	0x0380
        /*0052*/ 	.short	0x000c


	//----- nvinfo : EIATTR_SW_WAR
	.align		4
.L_384:
        /*0054*/ 	.byte	0x04, 0x36
        /*0056*/ 	.short	(.L_386 - .L_385)
.L_385:
        /*0058*/ 	.word	0x00000008
.L_386:


//--------------------- .nv.info.logElements      --------------------------
	.section	.nv.info.logElements,"",@"SHT_CUDA_INFO"
	.sectionflags	@""
	.align	4


	//----- nvinfo : EIATTR_CUDA_API_VERSION
	.align		4
        /*0000*/ 	.byte	0x04, 0x37
        /*0002*/ 	.short	(.L_388 - .L_387)
.L_387:
        /*0004*/ 	.word	0x00000082


	//----- nvinfo : EIATTR_KPARAM_INFO
	.align		4
.L_388:
        /*0008*/ 	.byte	0x04, 0x17
        /*000a*/ 	.short	(.L_390 - .L_389)
.L_389:
        /*000c*/ 	.word	0x00000000
        /*0010*/ 	.short	0x0001
        /*0012*/ 	.short	0x0008
        /*0014*/ 	.byte	0x00, 0xf0, 0x11, 0x00


	//----- nvinfo : EIATTR_KPARAM_INFO
	.align		4
.L_390:
        /*0018*/ 	.byte	0x04, 0x17
        /*001a*/ 	.short	(.L_392 - .L_391)
.L_391:
        /*001c*/ 	.word	0x00000000
        /*0020*/ 	.short	0x0000
        /*0022*/ 	.short	0x0000
        /*0024*/ 	.byte	0x00, 0xf5, 0x21, 0x00


	//----- nvinfo : EIATTR_SPARSE_MMA_MASK
	.align		4
.L_392:
        /*0028*/ 	.byte	0x03, 0x50
        /*002a*/ 	.short	0x0000


	//----- nvinfo : EIATTR_MAXREG_COUNT
	.align		4
        /*002c*/ 	.byte	0x03, 0x1b
        /*002e*/ 	.short	0x00ff


	//----- nvinfo : EIATTR_MERCURY_ISA_VERSION
	.align		4
        /*0030*/ 	.byte	0x03, 0x5f
        /*0032*/ 	.short	0x0101


	//----- nvinfo : EIATTR_VRC_CTA_INIT_COUNT
	.align		4
        /*0034*/ 	.byte	0x02, 0x4a
	.zero		1
	.zero		1


	//----- nvinfo : EIATTR_EXIT_INSTR_OFFSETS
	.align		4
        /*0038*/ 	.byte	0x04, 0x1c
        /*003a*/ 	.short	(.L_394 - .L_393)


	//   ....[0]....
.L_393:
        /*003c*/ 	.word	0x00000070


	//   ....[1]....
        /*0040*/ 	.word	0x00000270


	//----- nvinfo : EIATTR_CBANK_PARAM_SIZE
	.align		4
.L_394:
        /*0044*/ 	.byte	0x03, 0x19
        /*0046*/ 	.short	0x000c


	//----- nvinfo : EIATTR_PARAM_CBANK
	.align		4
        /*0048*/ 	.byte	0x04, 0x0a
        /*004a*/ 	.short	(.L_396 - .L_395)
	.align		4
.L_395:
        /*004c*/ 	.word	index@(.nv.constant0.logElements)
        /*0050*/ 	.short	0x0380
        /*0052*/ 	.short	0x000c


	//----- nvinfo : EIATTR_SW_WAR
	.align		4
.L_396:
        /*0054*/ 	.byte	0x04, 0x36
        /*0056*/ 	.short	(.L_398 - .L_397)
.L_397:
        /*0058*/ 	.word	0x00000008
.L_398:


//--------------------- .nv.info.expElements      --------------------------
	.section	.nv.info.expElements,"",@"SHT_CUDA_INFO"
	.sectionflags	@""
	.align	4


	//----- nvinfo : EIATTR_CUDA_API_VERSION
	.align		4
        /*0000*/ 	.byte	0x04, 0x37
        /*0002*/ 	.short	(.L_400 - .L_399)
.L_399:
        /*0004*/ 	.word	0x00000082


	//----- nvinfo : EIATTR_KPARAM_INFO
	.align		4
.L_400:
        /*0008*/ 	.byte	0x04, 0x17
        /*000a*/ 	.short	(.L_402 - .L_401)
.L_401:
        /*000c*/ 	.word	0x00000000
        /*0010*/ 	.short	0x0001
        /*0012*/ 	.short	0x0008
        /*0014*/ 	.byte	0x00, 0xf0, 0x11, 0x00


	//----- nvinfo : EIATTR_KPARAM_INFO
	.align		4
.L_402:
        /*0018*/ 	.byte	0x04, 0x17
        /*001a*/ 	.short	(.L_404 - .L_403)
.L_403:
        /*001c*/ 	.word	0x00000000
        /*0020*/ 	.short	0x0000
        /*0022*/ 	.short	0x0000
        /*0024*/ 	.byte	0x00, 0xf5, 0x21, 0x00


	//----- nvinfo : EIATTR_SPARSE_MMA_MASK
	.align		4
.L_404:
        /*0028*/ 	.byte	0x03, 0x50
        /*002a*/ 	.short	0x0000


	//----- nvinfo : EIATTR_MAXREG_COUNT
	.align		4
        /*002c*/ 	.byte	0x03, 0x1b
        /*002e*/ 	.short	0x00ff


	//----- nvinfo : EIATTR_MERCURY_ISA_VERSION
	.align		4
        /*0030*/ 	.byte	0x03, 0x5f
        /*0032*/ 	.short	0x0101


	//----- nvinfo : EIATTR_VRC_CTA_INIT_COUNT
	.align		4
        /*0034*/ 	.byte	0x02, 0x4a
	.zero		1
	.zero		1


	//----- nvinfo : EIATTR_EXIT_INSTR_OFFSETS
	.align		4
        /*0038*/ 	.byte	0x04, 0x1c
        /*003a*/ 	.short	(.L_406 - .L_405)


	//   ....[0]....
.L_405:
        /*003c*/ 	.word	0x00000070


	//   ....[1]....
        /*0040*/ 	.word	0x00000170


	//----- nvinfo : EIATTR_CBANK_PARAM_SIZE
	.align		4
.L_406:
        /*0044*/ 	.byte	0x03, 0x19
        /*0046*/ 	.short	0x000c


	//----- nvinfo : EIATTR_PARAM_CBANK
	.align		4
        /*0048*/ 	.byte	0x04, 0x0a
        /*004a*/ 	.short	(.L_408 - .L_407)
	.align		4
.L_407:
        /*004c*/ 	.word	index@(.nv.constant0.expElements)
        /*0050*/ 	.short	0x0380
        /*0052*/ 	.short	0x000c


	//----- nvinfo : EIATTR_SW_WAR
	.align		4
.L_408:
        /*0054*/ 	.byte	0x04, 0x36
        /*0056*/ 	.short	(.L_410 - .L_409)
.L_409:
        /*0058*/ 	.word	0x00000008
.L_410:


//--------------------- .nv.info.divElements      --------------------------
	.section	.nv.info.divElements,"",@"SHT_CUDA_INFO"
	.sectionflags	@""
	.align	4


	//----- nvinfo : EIATTR_CUDA_API_VERSION
	.align		4
        /*0000*/ 	.byte	0x04, 0x37
        /*0002*/ 	.short	(.L_412 - .L_411)
.L_411:
        /*0004*/ 	.word	0x00000082


	//----- nvinfo : EIATTR_KPARAM_INFO
	.align		4
.L_412:
        /*0008*/ 	.byte	0x04, 0x17
        /*000a*/ 	.short	(.L_414 - .L_413)
.L_413:
        /*000c*/ 	.word	0x00000000
        /*0010*/ 	.short	0x0002
        /*0012*/ 	.short	0x0010
        /*0014*/ 	.byte	0x00, 0xf0, 0x11, 0x00


	//----- nvinfo : EIATTR_KPARAM_INFO
	.align		4
.L_414:
        /*0018*/ 	.byte	0x04, 0x17
        /*001a*/ 	.short	(.L_416 - .L_415)
.L_415:
        /*001c*/ 	.word	0x00000000
        /*0020*/ 	.short	0x0001
        /*0022*/ 	.short	0x0008
        /*0024*/ 	.byte	0x00, 0xf5, 0x21, 0x00


	//----- nvinfo : EIATTR_KPARAM_INFO
	.align		4
.L_416:
        /*0028*/ 	.byte	0x04, 0x17
        /*002a*/ 	.short	(.L_418 - .L_417)
.L_417:
        /*002c*/ 	.word	0x00000000
        /*0030*/ 	.short	0x0000
        /*0032*/ 	.short	0x0000
        /*0034*/ 	.byte	0x00, 0xf5, 0x21, 0x00


	//----- nvinfo : EIATTR_SPARSE_MMA_MASK
	.align		4
.L_418:
        /*0038*/ 	.byte	0x03, 0x50
        /*003a*/ 	.short	0x0000


	//----- nvinfo : EIATTR_MAXREG_COUNT
	.align		4
        /*003c*/ 	.byte	0x03, 0x1b
        /*003e*/ 	.short	0x00ff


	//----- nvinfo : EIATTR_MERCURY_ISA_VERSION
	.align		4
        /*0040*/ 	.byte	0x03, 0x5f
        /*0042*/ 	.short	0x0101


	//----- nvinfo : EIATTR_VRC_CTA_INIT_COUNT
	.align		4
        /*0044*/ 	.byte	0x02, 0x4a
	.zero		1
	.zero		1


	//----- nvinfo : EIATTR_EXIT_INSTR_OFFSETS
	.align		4
        /*0048*/ 	.byte	0x04, 0x1c
        /*004a*/ 	.short	(.L_420 - .L_419)


	//   ....[0]....
.L_419:
        /*004c*/ 	.word	0x00000070


	//   ....[1]....
        /*0050*/ 	.word	0x000001d0


	//----- nvinfo : EIATTR_CRS_STACK_SIZE
	.align		4
.L_420:
        /*0054*/ 	.byte	0x04, 0x1e
        /*0056*/ 	.short	(.L_422 - .L_421)
.L_421:
        /*0058*/ 	.word	0x00000000


	//----- nvinfo : EIATTR_CBANK_PARAM_SIZE
	.align		4
.L_422:
        /*005c*/ 	.byte	0x03, 0x19
        /*005e*/ 	.short	0x0014


	//----- nvinfo : EIATTR_PARAM_CBANK
	.align		4
        /*0060*/ 	.byte	0x04, 0x0a
        /*0062*/ 	.short	(.L_424 - .L_423)
	.align		4
.L_423:
        /*0064*/ 	.word	index@(.nv.constant0.divElements)
        /*0068*/ 	.short	0x0380
        /*006a*/ 	.short	0x0014


	//----- nvinfo : EIATTR_SW_WAR
	.align		4
.L_424:
        /*006c*/ 	.byte	0x04, 0x36
        /*006e*/ 	.short	(.L_426 - .L_425)
.L_425:
        /*0070*/ 	.word	0x00000008
.L_426:


//--------------------- .nv.callgraph             --------------------------
	.section	.nv.callgraph,"",@"SHT_CUDA_CALLGRAPH"
	.align	4
	.sectionentsize	8
	.align		4
        /*0000*/ 	.word	0x00000000
	.align		4
        /*0004*/ 	.word	0xffffffff
	.align		4
        /*0008*/ 	.word	0x00000000
	.align		4
        /*000c*/ 	.word	0xfffffffe
	.align		4
        /*0010*/ 	.word	0x00000000
	.align		4
        /*0014*/ 	.word	0xfffffffd
	.align		4
        /*0018*/ 	.word	0x00000000
	.align		4
        /*001c*/ 	.word	0xfffffffc


//--------------------- .nv.constant4             --------------------------
	.section	.nv.constant4,"a",@progbits
	.align	8
	.align		8
.nv.constant4:
        /*0000*/ 	.dword	__cudart_i2opi_f


//--------------------- .text.powScaler           --------------------------
	.section	.text.powScaler,"ax",@progbits
	.align	128
        .global         powScaler
        .type           powScaler,@function
        .size           powScaler,(.L_x_46 - powScaler)
        .other          powScaler,@"STO_CUDA_ENTRY STV_DEFAULT"
powScaler:
.text.powScaler:
[----:B------:R-:W-:Y:S01]  /*0000*/  LDC R1, c[0x0][0x37c] ;  /* 0x0000df00ff017b82 */ /* 0x000fe20000000800 */
[----:B------:R-:W0:Y:S07]  /*0010*/  S2R R0, SR_TID.X ;  /* 0x0000000000007919 */ /* 0x000e2e0000002100 */
[----:B------:R-:W0:Y:S01]  /*0020*/  S2UR UR4, SR_CTAID.X ;  /* 0x00000000000479c3 */ /* 0x000e220000002500 */
[----:B------:R-:W1:Y:S07]  /*0030*/  LDCU UR5, c[0x0][0x390] ;  /* 0x00007200ff0577ac */ /* 0x000e6e0008000800 */
[----:B------:R-:W0:Y:S02]  /*0040*/  LDC R5, c[0x0][0x360] ;  /* 0x0000d800ff057b82 */ /* 0x000e240000000800 */
[----:B0-----:R-:W-:-:S05]  /*0050*/  IMAD R5, R5, UR4, R0 ;  /* 0x0000000405057c24 */ /* 0x001fca000f8e0200 */
[----:B-1----:R-:W-:-:S13]  /*0060*/  ISETP.GE.AND P0, PT, R5, UR5, PT ;  /* 0x0000000505007c0c */ /* 0x002fda000bf06270 */
[----:B------:R-:W-:Y:S05]  /*0070*/  @P0 EXIT ;  /* 0x000000000000094d */ /* 0x000fea0003800000 */
[----:B------:R-:W0:Y:S01]  /*0080*/  LDC.64 R2, c[0x0][0x388] ;  /* 0x0000e200ff027b82 */ /* 0x000e220000000a00 */
[----:B------:R-:W1:Y:S01]  /*0090*/  LDCU.64 UR4, c[0x0][0x358] ;  /* 0x00006b00ff0477ac */ /* 0x000e620008000a00 */
[----:B0-----:R-:W-:-:S05]  /*00a0*/  IMAD.WIDE R2, R5, 0x4, R2 ;  /* 0x0000000405027825 */ /* 0x001fca00078e0202 */
[----:B-1----:R-:W2:Y:S01]  /*00b0*/  LDG.E R0, desc[UR4][R2.64] ;  /* 0x0000000402007981 */ /* 0x002ea2000c1e1900 */
[----:B------:R-:W-:Y:S01]  /*00c0*/  HFMA2 R11, -RZ, RZ, 0.771484375, 0.21533203125 ;  /* 0x3a2c32e4ff0b7431 */ /* 0x000fe200000001ff */
[----:B------:R-:W-:Y:S01]  /*00d0*/  BSSY.RECONVERGENT B0, `(.L_x_0) ;  /* 0x000005a000007945 */ /* 0x000fe20003800200 */
[C---:B--2---:R-:W-:Y:S01]  /*00e0*/  FMUL R5, |R0|.reuse, 16777216 ;  /* 0x4b80000000057820 */ /* 0x044fe20000400200 */
[----:B------:R-:W-:-:S04]  /*00f0*/  FSETP.GEU.AND P0, PT, |R0|, 1.175494350822287508e-38, PT ;  /* 0x008000000000780b */ /* 0x000fc80003f0e200 */
[----:B------:R-:W-:-:S04]  /*0100*/  FSEL R5, R5, |R0|, !P0 ;  /* 0x4000000005057208 */ /* 0x000fc80004000000 */
[----:B------:R-:W-:-:S04]  /*0110*/  IADD3 R4, PT, PT, R5, -0x3f3504f3, RZ ;  /* 0xc0cafb0d05047810 */ /* 0x000fc80007ffe0ff */
[----:B------:R-:W-:Y:S02]  /*0120*/  LOP3.LUT R6, R4, 0xff800000, RZ, 0xc0, !PT ;  /* 0xff80000004067812 */ /* 0x000fe400078ec0ff */
[----:B------:R-:W-:Y:S02]  /*0130*/  FSEL R4, RZ, -24, P0 ;  /* 0xc1c00000ff047808 */ /* 0x000fe40000000000 */
[----:B------:R-:W-:-:S05]  /*0140*/  IADD3 R5, PT, PT, R5, -R6, RZ ;  /* 0x8000000605057210 */ /* 0x000fca0007ffe0ff */
[C---:B------:R-:W-:Y:S01]  /*0150*/  FADD R8, R5.reuse, 1 ;  /* 0x3f80000005087421 */ /* 0x040fe20000000000 */
[----:B------:R-:W-:-:S04]  /*0160*/  FADD R7, R5, -1 ;  /* 0xbf80000005077421 */ /* 0x000fc80000000000 */
[----:B------:R-:W-:Y:S01]  /*0170*/  FADD R5, R7, R7 ;  /* 0x0000000707057221 */ /* 0x000fe20000000000 */
[----:B------:R-:W0:Y:S03]  /*0180*/  MUFU.RCP R8, R8 ;  /* 0x0000000800087308 */ /* 0x000e260000001000 */
[----:B0-----:R-:W-:Y:S01]  /*0190*/  FMUL R9, R8, R5 ;  /* 0x0000000508097220 */ /* 0x001fe20000400000 */
[----:B------:R-:W-:-:S03]  /*01a0*/  I2FP.F32.S32 R5, R6 ;  /* 0x0000000600057245 */ /* 0x000fc60000201400 */
[----:B------:R-:W-:Y:S01]  /*01b0*/  FADD R10, R7, -R9 ;  /* 0x80000009070a7221 */ /* 0x000fe20000000000 */
[----:B------:R-:W-:Y:S01]  /*01c0*/  FMUL R6, R9, R9 ;  /* 0x0000000909067220 */ /* 0x000fe20000400000 */
[----:B------:R-:W-:Y:S02]  /*01d0*/  FFMA R4, R5, 1.1920928955078125e-07, R4 ;  /* 0x3400000005047823 */ /* 0x000fe40000000004 */
[----:B------:R-:W-:Y:S01]  /*01e0*/  FADD R10, R10, R10 ;  /* 0x0000000a0a0a7221 */ /* 0x000fe20000000000 */
[C---:B------:R-:W-:Y:S01]  /*01f0*/  FFMA R5, R6.reuse, R11, 0.0032181653659790754318 ;  /* 0x3b52e7db06057423 */ /* 0x040fe2000000000b */
[----:B------:R-:W-:Y:S02]  /*0200*/  FFMA R13, R9, 1.4426950216293334961, R4 ;  /* 0x3fb8aa3b090d7823 */ /* 0x000fe40000000004 */
[----:B------:R-:W-:Y:S01]  /*0210*/  FFMA R7, R7, -R9, R10 ;  /* 0x8000000907077223 */ /* 0x000fe2000000000a */
[----:B------:R-:W-:Y:S01]  /*0220*/  FFMA R11, R6, R5, 0.018033718690276145935 ;  /* 0x3c93bb73060b7423 */ /* 0x000fe20000000005 */
[----:B------:R-:W-:Y:S01]  /*0230*/  FADD R4, R4, -R13 ;  /* 0x8000000d04047221 */ /* 0x000fe20000000000 */
[----:B------:R-:W0:Y:S01]  /*0240*/  LDC R5, c[0x0][0x380] ;  /* 0x0000e000ff057b82 */ /* 0x000e220000000800 */
[----:B------:R-:W-:Y:S01]  /*0250*/  FMUL R7, R8, R7 ;  /* 0x0000000708077220 */ /* 0x000fe20000400000 */
[----:B------:R-:W-:Y:S01]  /*0260*/  FFMA R11, R6, R11, 0.12022458761930465698 ;  /* 0x3df6384f060b7423 */ /* 0x000fe2000000000b */
[----:B------:R-:W-:-:S03]  /*0270*/  FFMA R4, R9, 1.4426950216293334961, R4 ;  /* 0x3fb8aa3b09047823 */ /* 0x000fc60000000004 */
[----:B------:R-:W-:Y:S01]  /*0280*/  FMUL R6, R6, R11 ;  /* 0x0000000b06067220 */ /* 0x000fe20000400000 */
[----:B------:R-:W-:Y:S01]  /*0290*/  FFMA R4, R7, 1.4426950216293334961, R4 ;  /* 0x3fb8aa3b07047823 */ /* 0x000fe20000000004 */
[----:B------:R-:W-:Y:S02]  /*02a0*/  MOV R11, 0x391fcb8e ;  /* 0x391fcb8e000b7802 */ /* 0x000fe40000000f00 */
[----:B------:R-:W-:Y:S01]  /*02b0*/  FMUL R8, R6, 3 ;  /* 0x4040000006087820 */ /* 0x000fe20000400000 */
[----:B------:R-:W-:-:S04]  /*02c0*/  FFMA R4, R9, 1.9251366722983220825e-08, R4 ;  /* 0x32a55e3409047823 */ /* 0x000fc80000000004 */
[----:B------:R-:W-:-:S04]  /*02d0*/  FFMA R7, R7, R8, R4 ;  /* 0x0000000807077223 */ /* 0x000fc80000000004 */
[----:B------:R-:W-:-:S04]  /*02e0*/  FFMA R6, R9, R6, R7 ;  /* 0x0000000609067223 */ /* 0x000fc80000000007 */
[----:B------:R-:W-:-:S04]  /*02f0*/  FADD R4, R13, R6 ;  /* 0x000000060d047221 */ /* 0x000fc80000000000 */
[----:B0-----:R-:W-:Y:S01]  /*0300*/  FMUL R7, R4, R5 ;  /* 0x0000000504077220 */ /* 0x001fe20000400000 */
[----:B------:R-:W-:-:S03]  /*0310*/  FADD R13, -R13, R4 ;  /* 0x000000040d0d7221 */ /* 0x000fc60000000100 */
[----:B------:R-:W0:Y:S01]  /*0320*/  FRND R8, R7 ;  /* 0x0000000700087307 */ /* 0x000e220000201000 */
[----:B------:R-:W-:Y:S01]  /*0330*/  FADD R6, R6, -R13 ;  /* 0x8000000d06067221 */ /* 0x000fe20000000000 */
[-C--:B------:R-:W-:Y:S01]  /*0340*/  FFMA R9, R4, R5.reuse, -R7 ;  /* 0x0000000504097223 */ /* 0x080fe20000000807 */
[C---:B------:R-:W-:Y:S02]  /*0350*/  FSETP.GT.AND P1, PT, |R7|.reuse, 152, PT ;  /* 0x431800000700780b */ /* 0x040fe40003f24200 */
[C---:B------:R-:W-:Y:S01]  /*0360*/  FSETP.GEU.AND P2, PT, R7.reuse, RZ, PT ;  /* 0x000000ff0700720b */ /* 0x040fe20003f4e000 */
[----:B------:R-:W-:Y:S02]  /*0370*/  FFMA R6, R6, R5, R9 ;  /* 0x0000000506067223 */ /* 0x000fe40000000009 */
[----:B------:R1:W2:Y:S01]  /*0380*/  F2I.NTZ R4, R7 ;  /* 0x0000000700047305 */ /* 0x0002a20000203100 */
[----:B0-----:R-:W-:Y:S01]  /*0390*/  FADD R9, R7, -R8 ;  /* 0x8000000807097221 */ /* 0x001fe20000000000 */
[----:B------:R-:W-:Y:S01]  /*03a0*/  FSETP.GT.AND P0, PT, R8, RZ, PT ;  /* 0x000000ff0800720b */ /* 0x000fe20003f04000 */
[----:B-1----:R-:W-:-:S02]  /*03b0*/  HFMA2 R7, -RZ, RZ, 1.875, 0 ;  /* 0x3f800000ff077431 */ /* 0x002fc400000001ff */
[----:B------:R-:W-:-:S04]  /*03c0*/  FADD R6, R6, R9 ;  /* 0x0000000906067221 */ /* 0x000fc80000000000 */
[----:B------:R-:W-:Y:S01]  /*03d0*/  FFMA R9, R6, R11, 0.0013391353422775864601 ;  /* 0x3aaf85ed06097423 */ /* 0x000fe2000000000b */
[----:B------:R-:W-:Y:S02]  /*03e0*/  SEL R11, RZ, 0x83000000, P0 ;  /* 0x83000000ff0b7807 */ /* 0x000fe40000000000 */
[----:B------:R-:W-:Y:S01]  /*03f0*/  FSETP.NEU.AND P0, PT, R0, 1, PT ;  /* 0x3f8000000000780b */ /* 0x000fe20003f0d000 */
[C---:B------:R-:W-:Y:S01]  /*0400*/  FFMA R9, R6.reuse, R9, 0.0096188392490148544312 ;  /* 0x3c1d985606097423 */ /* 0x040fe20000000009 */
[----:B------:R-:W-:Y:S02]  /*0410*/  IADD3 R8, PT, PT, R11, 0x7f000000, RZ ;  /* 0x7f0000000b087810 */ /* 0x000fe40007ffe0ff */
[----:B------:R-:W-:Y:S01]  /*0420*/  FSETP.EQ.OR P0, PT, R5, RZ, !P0 ;  /* 0x000000ff0500720b */ /* 0x000fe20004702400 */
[----:B------:R-:W-:Y:S01]  /*0430*/  FFMA R9, R6, R9, 0.055503588169813156128 ;  /* 0x3d6357bb06097423 */ /* 0x000fe20000000009 */
[----:B--2---:R-:W-:-:S03]  /*0440*/  LEA R11, R4, -R11, 0x17 ;  /* 0x8000000b040b7211 */ /* 0x004fc600078eb8ff */
[----:B------:R-:W-:-:S04]  /*0450*/  FFMA R9, R6, R9, 0.24022644758224487305 ;  /* 0x3e75fdec06097423 */ /* 0x000fc80000000009 */
[----:B------:R-:W-:-:S04]  /*0460*/  FFMA R9, R6, R9, 0.69314718246459960938 ;  /* 0x3f31721806097423 */ /* 0x000fc80000000009 */
[----:B------:R-:W-:-:S04]  /*0470*/  FFMA R9, R6, R9, 1 ;  /* 0x3f80000006097423 */ /* 0x000fc80000000009 */
[----:B------:R-:W-:-:S04]  /*0480*/  FMUL R8, R9, R8 ;  /* 0x0000000809087220 */ /* 0x000fc80000400000 */
[----:B------:R-:W-:Y:S01]  /*0490*/  FMUL R8, R8, R11 ;  /* 0x0000000b08087220 */ /* 0x000fe20000400000 */
[----:B------:R-:W-:Y:S01]  /*04a0*/  @P1 FSEL R8, RZ, +INF , !P2 ;  /* 0x7f800000ff081808 */ /* 0x000fe20005000000 */
[----:B------:R-:W-:Y:S06]  /*04b0*/  @P0 BRA `(.L_x_1) ;  /* 0x00000000006c0947 */ /* 0x000fec0003800000 */
[----:B------:R-:W-:-:S04]  /*04c0*/  FSETP.NAN.AND P0, PT, |R5|, |R5|, PT ;  /* 0x400000050500720b */ /* 0x000fc80003f08200 */
[----:B------:R-:W-:-:S13]  /*04d0*/  FSETP.NUM.AND P0, PT, |R0|, |R0|, !P0 ;  /* 0x400000000000720b */ /* 0x000fda0004707200 */
[----:B------:R-:W-:Y:S01]  /*04e0*/  @!P0 FADD R7, R0, R5 ;  /* 0x0000000500078221 */ /* 0x000fe20000000000 */
[----:B------:R-:W-:Y:S06]  /*04f0*/  @!P0 BRA `(.L_x_1) ;  /* 0x00000000005c8947 */ /* 0x000fec0003800000 */
[----:B------:R-:W-:Y:S01]  /*0500*/  FMUL R6, R5, 0.5 ;  /* 0x3f00000005067820 */ /* 0x000fe20000400000 */
[----:B------:R-:W-:-:S04]  /*0510*/  FSETP.NEU.AND P0, PT, |R0|, +INF , PT ;  /* 0x7f8000000000780b */ /* 0x000fc80003f0d200 */
[----:B------:R-:W-:Y:S01]  /*0520*/  FSETP.NEU.AND P0, PT, R0, RZ, P0 ;  /* 0x000000ff0000720b */ /* 0x000fe2000070d000 */
[----:B------:R-:W0:Y:S03]  /*0530*/  FRND.TRUNC R6, R6 ;  /* 0x0000000600067307 */ /* 0x000e26000020d000 */
[----:B------:R-:W-:Y:S01]  /*0540*/  FSETP.GEU.OR P1, PT, R5, RZ, P0 ;  /* 0x000000ff0500720b */ /* 0x000fe2000072e400 */
[----:B0-----:R-:W-:-:S04]  /*0550*/  FADD R4, R6, R6 ;  /* 0x0000000606047221 */ /* 0x001fc80000000000 */
[----:B------:R-:W-:-:S04]  /*0560*/  FADD R9, -R4, R5 ;  /* 0x0000000504097221 */ /* 0x000fc80000000100 */
[----:B------:R-:W-:Y:S01]  /*0570*/  @!P0 FADD R4, R0, R0 ;  /* 0x0000000000048221 */ /* 0x000fe20000000000 */
[----:B------:R-:W-:-:S04]  /*0580*/  FSETP.NEU.AND P2, PT, |R9|, 1, !P0 ;  /* 0x3f8000000900780b */ /* 0x000fc8000474d200 */
[----:B------:R-:W-:-:S09]  /*0590*/  @!P1 LOP3.LUT R4, R4, 0x7f800000, RZ, 0x3c, !PT ;  /* 0x7f80000004049812 */ /* 0x000fd200078e3cff */
[----:B------:R-:W-:-:S04]  /*05a0*/  @P2 LOP3.LUT R4, R4, 0x7fffffff, RZ, 0xc0, !PT ;  /* 0x7fffffff04042812 */ /* 0x000fc800078ec0ff */
[----:B------:R-:W-:Y:S01]  /*05b0*/  @!P0 MOV R7, R4 ;  /* 0x0000000400078202 */ /* 0x000fe20000000f00 */
[----:B------:R-:W-:Y:S06]  /*05c0*/  @!P0 BRA `(.L_x_1) ;  /* 0x0000000000288947 */ /* 0x000fec0003800000 */
[----:B------:R-:W-:Y:S02]  /*05d0*/  FSETP.NEU.AND P0, PT, |R5|, +INF , PT ;  /* 0x7f8000000500780b */ /* 0x000fe40003f0d200 */
[----:B------:R-:W-:-:S13]  /*05e0*/  FSETP.EQ.AND P1, PT, R0, -1, PT ;  /* 0xbf8000000000780b */ /* 0x000fda0003f22000 */
[----:B------:R-:W-:Y:S05]  /*05f0*/  @!P0 BRA P1, `(.L_x_1) ;  /* 0x00000000001c8947 */ /* 0x000fea0000800000 */
[----:B------:R-:W-:Y:S02]  /*0600*/  FSETP.GEU.AND P1, PT, R0, RZ, PT ;  /* 0x000000ff0000720b */ /* 0x000fe40003f2e000 */
[----:B------:R-:W-:-:S11]  /*0610*/  MOV R7, R8 ;  /* 0x0000000800077202 */ /* 0x000fd60000000f00 */
[----:B------:R-:W0:Y:S01]  /*0620*/  @!P1 FRND.FLOOR R0, R5 ;  /* 0x0000000500009307 */ /* 0x000e220000205000 */
[----:B------:R-:W-:Y:S02]  /*0630*/  @!P1 FSETP.NEU.AND P2, PT, |R9|, 1, PT ;  /* 0x3f8000000900980b */ /* 0x000fe40003f4d200 */
[----:B0-----:R-:W-:Y:S02]  /*0640*/  @!P1 FSETP.NEU.AND P0, PT, R0, R5, PT ;  /* 0x000000050000920b */ /* 0x001fe40003f0d000 */
[----:B------:R-:W-:-:S04]  /*0650*/  @!P1 FSEL R0, R8, -R8, P2 ;  /* 0x8000000808009208 */ /* 0x000fc80001000000 */
[----:B------:R-:W-:-:S07]  /*0660*/  @!P1 FSEL R7, R0, +QNAN , !P0 ;  /* 0x7fffffff00079808 */ /* 0x000fce0004000000 */
.L_x_1:
[----:B------:R-:W-:Y:S05]  /*0670*/  BSYNC.RECONVERGENT B0 ;  /* 0x0000000000007941 */ /* 0x000fea0003800200 */
.L_x_0:
[----:B------:R-:W-:Y:S01]  /*0680*/  STG.E desc[UR4][R2.64], R7 ;  /* 0x0000000702007986 */ /* 0x000fe2000c101904 */
[----:B------:R-:W-:Y:S05]  /*0690*/  EXIT ;  /* 0x000000000000794d */ /* 0x000fea0003800000 */
.L_x_2:
[----:B------:R-:W-:-:S00]  /*06a0*/  BRA `(.L_x_2) ;  /* 0xfffffffc00fc7947 */ /* 0x000fc0000383ffff */
[----:B------:R-:W-:-:S00]  /*06b0*/  NOP ;  /* 0x0000000000007918 */ /* 0x000fc00000000000 */
        /* <DEDUP_REMOVED lines=12> */
.L_x_46:


//--------------------- .text.addLogs             --------------------------
	.section	.text.addLogs,"ax",@progbits
	.align	128
        .global         addLogs
        .type           addLogs,@function
        .size           addLogs,(.L_x_47 - addLogs)
        .other          addLogs,@"STO_CUDA_ENTRY STV_DEFAULT"
addLogs:
.text.addLogs:
[----:B------:R-:W-:Y:S01]  /*0000*/  LDC R1, c[0x0][0x37c] ;  /* 0x0000df00ff017b82 */ /* 0x000fe20000000800 */
[----:B------:R-:W0:Y:S07]  /*0010*/  S2R R0, SR_TID.X ;  /* 0x0000000000007919 */ /* 0x000e2e0000002100 */
[----:B------:R-:W0:Y:S01]  /*0020*/  S2UR UR8, SR_CTAID.X ;  /* 0x00000000000879c3 */ /* 0x000e220000002500 */
[----:B------:R-:W1:Y:S01]  /*0030*/  LDCU UR4, c[0x0][0x390] ;  /* 0x00007200ff0477ac */ /* 0x000e620008000800 */
[----:B------:R-:W2:Y:S06]  /*0040*/  LDCU.64 UR6, c[0x0][0x358] ;  /* 0x00006b00ff0677ac */ /* 0x000eac0008000a00 */
[----:B------:R-:W0:Y:S02]  /*0050*/  LDC R3, c[0x0][0x360] ;  /* 0x0000d800ff037b82 */ /* 0x000e240000000800 */
[----:B0-----:R-:W-:-:S05]  /*0060*/  IMAD R2, R3, UR8, R0 ;  /* 0x0000000803027c24 */ /* 0x001fca000f8e0200 */
[----:B-1----:R-:W-:-:S13]  /*0070*/  ISETP.GE.AND P0, PT, R2, UR4, PT ;  /* 0x0000000402007c0c */ /* 0x002fda000bf06270 */
[----:B------:R-:W0:Y:S01]  /*0080*/  @!P0 S2R R5, SR_CTAID.Y ;  /* 0x0000000000058919 */ /* 0x000e220000002600 */
[----:B------:R-:W1:Y:S01]  /*0090*/  @!P0 LDC.64 R6, c[0x0][0x388] ;  /* 0x0000e200ff068b82 */ /* 0x000e620000000a00 */
[----:B0-----:R-:W-:-:S04]  /*00a0*/  @!P0 IMAD R5, R5, UR4, R2 ;  /* 0x0000000405058c24 */ /* 0x001fc8000f8e0202 */
[----:B-1----:R-:W-:-:S06]  /*00b0*/  @!P0 IMAD.WIDE.U32 R6, R5, 0x4, R6 ;  /* 0x0000000405068825 */ /* 0x002fcc00078e0006 */
[----:B--2---:R-:W2:Y:S01]  /*00c0*/  @!P0 LDG.E R7, desc[UR6][R6.64] ;  /* 0x0000000606078981 */ /* 0x004ea2000c1e1900 */
[----:B------:R-:W0:Y:S01]  /*00d0*/  S2UR UR5, SR_CgaCtaId ;  /* 0x00000000000579c3 */ /* 0x000e220000008800 */
[----:B------:R-:W-:Y:S02]  /*00e0*/  UMOV UR4, 0x400 ;  /* 0x0000040000047882 */ /* 0x000fe40000000000 */
[----:B0-----:R-:W-:-:S06]  /*00f0*/  ULEA UR4, UR5, UR4, 0x18 ;  /* 0x0000000405047291 */ /* 0x001fcc000f8ec0ff */
[----:B------:R-:W-:-:S05]  /*0100*/  LEA R4, R0, UR4, 0x2 ;  /* 0x0000000400047c11 */ /* 0x000fca000f8e10ff */
[----:B--2---:R0:W-:Y:S01]  /*0110*/  @!P0 STS [R4], R7 ;  /* 0x0000000704008388 */ /* 0x0041e20000000800 */
[----:B------:R-:W-:Y:S01]  /*0120*/  BAR.SYNC.DEFER_BLOCKING 0x0 ;  /* 0x0000000000007b1d */ /* 0x000fe20000010000 */
[----:B------:R-:W-:-:S13]  /*0130*/  ISETP.GE.U32.AND P0, PT, R3, 0x2, PT ;  /* 0x000000020300780c */ /* 0x000fda0003f06070 */
[----:B0-----:R-:W-:Y:S05]  /*0140*/  @!P0 BRA `(.L_x_3) ;  /* 0x0000000400008947 */ /* 0x001fea0003800000 */
[----:B------:R-:W0:Y:S02]  /*0150*/  LDCU UR4, c[0x0][0x390] ;  /* 0x00007200ff0477ac */ /* 0x000e240008000800 */
.L_x_6:
[----:B------:R-:W-:Y:S01]  /*0160*/  SHF.R.U32.HI R5, RZ, 0x1, R3 ;  /* 0x00000001ff057819 */ /* 0x000fe20000011603 */
[----:B------:R-:W-:Y:S03]  /*0170*/  BSSY.RECONVERGENT B0, `(.L_x_4) ;  /* 0x0000039000007945 */ /* 0x000fe60003800200 */
[----:B------:R-:W-:-:S04]  /*0180*/  IADD3 R6, PT, PT, R2, R5, RZ ;  /* 0x0000000502067210 */ /* 0x000fc80007ffe0ff */
[----:B0-----:R-:W-:-:S04]  /*0190*/  ISETP.GE.AND P0, PT, R6, UR4, PT ;  /* 0x0000000406007c0c */ /* 0x001fc8000bf06270 */
[----:B------:R-:W-:-:S13]  /*01a0*/  ISETP.GE.U32.OR P0, PT, R0, R5, P0 ;  /* 0x000000050000720c */ /* 0x000fda0000706470 */
[----:B------:R-:W-:Y:S05]  /*01b0*/  @P0 BRA `(.L_x_5) ;  /* 0x0000000000d00947 */ /* 0x000fea0003800000 */
[----:B------:R-:W-:Y:S01]  /*01c0*/  LEA R8, R5, R4, 0x2 ;  /* 0x0000000405087211 */ /* 0x000fe200078e10ff */
[----:B------:R-:W-:Y:S01]  /*01d0*/  LDS R7, [R4] ;  /* 0x0000000004077984 */ /* 0x000fe20000000800 */
[----:B------:R-:W-:Y:S01]  /*01e0*/  HFMA2 R12, -RZ, RZ, 0.96630859375, -0.0022525787353515625 ;  /* 0x3bbb989dff0c7431 */ /* 0x000fe200000001ff */
[----:B------:R-:W-:-:S03]  /*01f0*/  MOV R14, 0x437c0000 ;  /* 0x437c0000000e7802 */ /* 0x000fc60000000f00 */
[----:B------:R-:W0:Y:S02]  /*0200*/  LDS R8, [R8] ;  /* 0x0000000008087984 */ /* 0x000e240000000800 */
[----:B0-----:R-:W-:-:S05]  /*0210*/  FMNMX R6, R7, R8, !PT ;  /* 0x0000000807067209 */ /* 0x001fca0007800000 */
[--C-:B------:R-:W-:Y:S01]  /*0220*/  FADD R10, R8, -R6.reuse ;  /* 0x80000006080a7221 */ /* 0x100fe20000000000 */
[----:B------:R-:W-:-:S03]  /*0230*/  FADD R7, R7, -R6 ;  /* 0x8000000607077221 */ /* 0x000fc60000000000 */
[----:B------:R-:W-:-:S04]  /*0240*/  FFMA.SAT R9, R10, R12, 0.5 ;  /* 0x3f0000000a097423 */ /* 0x000fc8000000200c */
[----:B------:R-:W-:Y:S01]  /*0250*/  FFMA.RM R11, R9, R14, 12582913 ;  /* 0x4b400001090b7423 */ /* 0x000fe2000000400e */
[----:B------:R-:W-:-:S03]  /*0260*/  FFMA.SAT R9, R7, R12, 0.5 ;  /* 0x3f00000007097423 */ /* 0x000fc6000000200c */
[----:B------:R-:W-:Y:S01]  /*0270*/  FADD R13, R11, -12583039 ;  /* 0xcb40007f0b0d7421 */ /* 0x000fe20000000000 */
[----:B------:R-:W-:Y:S01]  /*0280*/  FFMA.RM R9, R9, R14, 12582913 ;  /* 0x4b40000109097423 */ /* 0x000fe2000000400e */
[----:B------:R-:W-:Y:S02]  /*0290*/  SHF.L.U32 R11, R11, 0x17, RZ ;  /* 0x000000170b0b7819 */ /* 0x000fe400000006ff */
[C---:B------:R-:W-:Y:S01]  /*02a0*/  FFMA R13, R10.reuse, 1.4426950216293334961, -R13 ;  /* 0x3fb8aa3b0a0d7823 */ /* 0x040fe2000000080d */
[C---:B------:R-:W-:Y:S01]  /*02b0*/  FADD R8, R9.reuse, -12583039 ;  /* 0xcb40007f09087421 */ /* 0x040fe20000000000 */
[----:B------:R-:W-:Y:S02]  /*02c0*/  SHF.L.U32 R9, R9, 0x17, RZ ;  /* 0x0000001709097819 */ /* 0x000fe400000006ff */
[----:B------:R-:W-:Y:S01]  /*02d0*/  FFMA R13, R10, 1.925963033500011079e-08, R13 ;  /* 0x32a570600a0d7823 */ /* 0x000fe2000000000d */
[----:B------:R-:W-:-:S03]  /*02e0*/  FFMA R8, R7, 1.4426950216293334961, -R8 ;  /* 0x3fb8aa3b07087823 */ /* 0x000fc60000000808 */
[----:B------:R-:W0:Y:S01]  /*02f0*/  MUFU.EX2 R10, R13 ;  /* 0x0000000d000a7308 */ /* 0x000e220000000800 */
[----:B------:R-:W-:-:S07]  /*0300*/  FFMA R8, R7, 1.925963033500011079e-08, R8 ;  /* 0x32a5706007087823 */ /* 0x000fce0000000008 */
[----:B------:R-:W1:Y:S01]  /*0310*/  MUFU.EX2 R8, R8 ;  /* 0x0000000800087308 */ /* 0x000e620000000800 */
[----:B0-----:R-:W-:Y:S01]  /*0320*/  FMUL R10, R11, R10 ;  /* 0x0000000a0b0a7220 */ /* 0x001fe20000400000 */
[----:B------:R-:W-:-:S03]  /*0330*/  HFMA2 R11, -RZ, RZ, 1.5048828125, 33.21875 ;  /* 0x3e055027ff0b7431 */ /* 0x000fc600000001ff */
[----:B-1----:R-:W-:-:S05]  /*0340*/  FFMA R9, R9, R8, R10 ;  /* 0x0000000809097223 */ /* 0x002fca000000000a */
[----:B------:R-:W-:-:S13]  /*0350*/  FSETP.GEU.AND P0, PT, R9, 1.175494350822287508e-38, PT ;  /* 0x008000000900780b */ /* 0x000fda0003f0e000 */
[----:B------:R-:W-:-:S05]  /*0360*/  @!P0 FMUL R9, R9, 8388608 ;  /* 0x4b00000009098820 */ /* 0x000fca0000400000 */
[----:B------:R-:W-:-:S04]  /*0370*/  IADD3 R7, PT, PT, R9, -0x3f2aaaab, RZ ;  /* 0xc0d5555509077810 */ /* 0x000fc80007ffe0ff */
[----:B------:R-:W-:-:S04]  /*0380*/  LOP3.LUT R10, R7, 0xff800000, RZ, 0xc0, !PT ;  /* 0xff800000070a7812 */ /* 0x000fc800078ec0ff */
[-C--:B------:R-:W-:Y:S02]  /*0390*/  IADD3 R7, PT, PT, R9, -R10.reuse, RZ ;  /* 0x8000000a09077210 */ /* 0x080fe40007ffe0ff */
[----:B------:R-:W-:-:S03]  /*03a0*/  I2FP.F32.S32 R10, R10 ;  /* 0x0000000a000a7245 */ /* 0x000fc60000201400 */
[----:B------:R-:W-:-:S04]  /*03b0*/  FADD R8, R7, -1 ;  /* 0xbf80000007087421 */ /* 0x000fc80000000000 */
[----:B------:R-:W-:-:S04]  /*03c0*/  FFMA R7, R8, -R11, 0.14084610342979431152 ;  /* 0x3e1039f608077423 */ /* 0x000fc8000000080b */
[----:B------:R-:W-:-:S04]  /*03d0*/  FFMA R7, R8, R7, -0.12148627638816833496 ;  /* 0xbdf8cdcc08077423 */ /* 0x000fc80000000007 */
[----:B------:R-:W-:-:S04]  /*03e0*/  FFMA R7, R8, R7, 0.13980610668659210205 ;  /* 0x3e0f295508077423 */ /* 0x000fc80000000007 */
[----:B------:R-:W-:-:S04]  /*03f0*/  FFMA R7, R8, R7, -0.16684235632419586182 ;  /* 0xbe2ad8b908077423 */ /* 0x000fc80000000007 */
[----:B------:R-:W-:-:S04]  /*0400*/  FFMA R7, R8, R7, 0.20012299716472625732 ;  /* 0x3e4ced0b08077423 */ /* 0x000fc80000000007 */
[----:B------:R-:W-:-:S04]  /*0410*/  FFMA R7, R8, R7, -0.24999669194221496582 ;  /* 0xbe7fff2208077423 */ /* 0x000fc80000000007 */
[----:B------:R-:W-:-:S04]  /*0420*/  FFMA R7, R8, R7, 0.33333182334899902344 ;  /* 0x3eaaaa7808077423 */ /* 0x000fc80000000007 */
[C---:B------:R-:W-:Y:S01]  /*0430*/  FFMA R11, R8.reuse, R7, -0.5 ;  /* 0xbf000000080b7423 */ /* 0x040fe20000000007 */
[----:B------:R-:W-:Y:S02]  /*0440*/  FSEL R7, RZ, -23, P0 ;  /* 0xc1b80000ff077808 */ /* 0x000fe40000000000 */
[----:B------:R-:W-:Y:S01]  /*0450*/  ISETP.GT.U32.AND P0, PT, R9, 0x7f7fffff, PT ;  /* 0x7f7fffff0900780c */ /* 0x000fe20003f04070 */
[----:B------:R-:W-:Y:S02]  /*0460*/  FMUL R11, R8, R11 ;  /* 0x0000000b080b7220 */ /* 0x000fe40000400000 */
[----:B------:R-:W-:Y:S01]  /*0470*/  FFMA R7, R10, 1.1920928955078125e-07, R7 ;  /* 0x340000000a077823 */ /* 0x000fe20000000007 */
[----:B------:R-:W-:Y:S01]  /*0480*/  MOV R10, 0x7f800000 ;  /* 0x7f800000000a7802 */ /* 0x000fe20000000f00 */
[----:B------:R-:W-:-:S04]  /*0490*/  FFMA R8, R8, R11, R8 ;  /* 0x0000000b08087223 */ /* 0x000fc80000000008 */
[----:B------:R-:W-:-:S04]  /*04a0*/  FFMA R7, R7, 0.69314718246459960938, R8 ;  /* 0x3f31721807077823 */ /* 0x000fc80000000008 */
[C---:B------:R-:W-:Y:S01]  /*04b0*/  @P0 FFMA R7, R9.reuse, R10, +INF ;  /* 0x7f80000009070423 */ /* 0x040fe2000000000a */
[----:B------:R-:W-:-:S04]  /*04c0*/  FSETP.NEU.AND P0, PT, R9, RZ, PT ;  /* 0x000000ff0900720b */ /* 0x000fc80003f0d000 */
[----:B------:R-:W-:-:S05]  /*04d0*/  FSEL R7, R7, -INF , P0 ;  /* 0xff80000007077808 */ /* 0x000fca0000000000 */
[----:B------:R-:W-:-:S05]  /*04e0*/  FADD R7, R6, R7 ;  /* 0x0000000706077221 */ /* 0x000fca0000000000 */
[----:B------:R0:W-:Y:S02]  /*04f0*/  STS [R4], R7 ;  /* 0x0000000704007388 */ /* 0x0001e40000000800 */
.L_x_5:
[----:B------:R-:W-:Y:S05]  /*0500*/  BSYNC.RECONVERGENT B0 ;  /* 0x0000000000007941 */ /* 0x000fea0003800200 */
.L_x_4:
[----:B------:R-:W-:Y:S01]  /*0510*/  BAR.SYNC.DEFER_BLOCKING 0x0 ;  /* 0x0000000000007b1d */ /* 0x000fe20000010000 */
[----:B------:R-:W-:Y:S02]  /*0520*/  ISETP.GT.U32.AND P0, PT, R3, 0x3, PT ;  /* 0x000000030300780c */ /* 0x000fe40003f04070 */
[----:B------:R-:W-:-:S11]  /*0530*/  MOV R3, R5 ;  /* 0x0000000500037202 */ /* 0x000fd60000000f00 */
[----:B------:R-:W-:Y:S05]  /*0540*/  @P0 BRA `(.L_x_6) ;  /* 0xfffffffc00040947 */ /* 0x000fea000383ffff */
.L_x_3:
[----:B------:R-:W-:-:S13]  /*0550*/  ISETP.NE.AND P0, PT, R0, RZ, PT ;  /* 0x000000ff0000720c */ /* 0x000fda0003f05270 */
[----:B------:R-:W-:Y:S05]  /*0560*/  @P0 EXIT ;  /* 0x000000000000094d */ /* 0x000fea0003800000 */
[----:B------:R-:W1:Y:S01]  /*0570*/  S2UR UR5, SR_CgaCtaId ;  /* 0x00000000000579c3 */ /* 0x000e620000008800 */
[----:B------:R-:W-:Y:S01]  /*0580*/  UMOV UR4, 0x400 ;  /* 0x0000040000047882 */ /* 0x000fe20000000000 */
[----:B------:R-:W2:Y:S06]  /*0590*/  S2R R0, SR_CTAID.Y ;  /* 0x0000000000007919 */ /* 0x000eac0000002600 */
[----:B0-----:R-:W2:Y:S08]  /*05a0*/  LDC R7, c[0x0][0x370] ;  /* 0x0000dc00ff077b82 */ /* 0x001eb00000000800 */
[----:B------:R-:W0:Y:S01]  /*05b0*/  LDC.64 R2, c[0x0][0x380] ;  /* 0x0000e000ff027b82 */ /* 0x000e220000000a00 */
[----:B-1----:R-:W-:-:S09]  /*05c0*/  ULEA UR4, UR5, UR4, 0x18 ;  /* 0x0000000405047291 */ /* 0x002fd2000f8ec0ff */
[----:B------:R-:W1:Y:S01]  /*05d0*/  LDS R5, [UR4] ;  /* 0x00000004ff057984 */ /* 0x000e620008000800 */
[----:B--2---:R-:W-:-:S04]  /*05e0*/  IMAD R7, R0, R7, UR8 ;  /* 0x0000000800077e24 */ /* 0x004fc8000f8e0207 */
[----:B0-----:R-:W-:-:S05]  /*05f0*/  IMAD.WIDE.U32 R2, R7, 0x4, R2 ;  /* 0x0000000407027825 */ /* 0x001fca00078e0002 */
[----:B-1----:R-:W-:Y:S01]  /*0600*/  STG.E desc[UR6][R2.64], R5 ;  /* 0x0000000502007986 */ /* 0x002fe2000c101906 */
[----:B------:R-:W-:Y:S05]  /*0610*/  EXIT ;  /* 0x000000000000794d */ /* 0x000fea0003800000 */
.L_x_7:
        /* <DEDUP_REMOVED lines=14> */
.L_x_47:


//--------------------- .text.equalTo             --------------------------
	.section	.text.equalTo,"ax",@progbits
	.align	128
        .global         equalTo
        .type           equalTo,@function
        .size           equalTo,(.L_x_48 - equalTo)
        .other          equalTo,@"STO_CUDA_ENTRY STV_DEFAULT"
equalTo:
.text.equalTo:
        /* <DEDUP_REMOVED lines=10> */
[----:B------:R-:W2:Y:S01]  /*00a0*/  LDCU UR6, c[0x0][0x380] ;  /* 0x00007000ff0677ac */ /* 0x000ea20008000800 */
[----:B0-----:R-:W-:-:S05]  /*00b0*/  IMAD.WIDE R2, R5, 0x4, R2 ;  /* 0x0000000405027825 */ /* 0x001fca00078e0202 */
[----:B-1----:R-:W2:Y:S02]  /*00c0*/  LDG.E R0, desc[UR4][R2.64] ;  /* 0x0000000402007981 */ /* 0x002ea4000c1e1900 */
[----:B--2---:R-:W-:-:S13]  /*00d0*/  FSETP.NEU.AND P0, PT, R0, UR6, PT ;  /* 0x0000000600007c0b */ /* 0x004fda000bf0d000 */
[----:B------:R-:W-:-:S05]  /*00e0*/  @!P0 MOV R5, 0x3f800000 ;  /* 0x3f80000000058802 */ /* 0x000fca0000000f00 */
[----:B------:R0:W-:Y:S01]  /*00f0*/  @!P0 STG.E desc[UR4][R2.64], R5 ;  /* 0x0000000502008986 */ /* 0x0001e2000c101904 */
[----:B------:R-:W-:Y:S05]  /*0100*/  @!P0 EXIT ;  /* 0x000000000000894d */ /* 0x000fea0003800000 */
[----:B------:R-:W-:Y:S01]  /*0110*/  STG.E desc[UR4][R2.64], RZ ;  /* 0x000000ff02007986 */ /* 0x000fe2000c101904 */
[----:B------:R-:W-:Y:S05]  /*0120*/  EXIT ;  /* 0x000000000000794d */ /* 0x000fea0003800000 */
.L_x_8:
        /* <DEDUP_REMOVED lines=13> */
.L_x_48:


//--------------------- .text.greaterThan         --------------------------
	.section	.text.greaterThan,"ax",@progbits
	.align	128
        .global         greaterThan
        .type           greaterThan,@function
        .size           greaterThan,(.L_x_49 - greaterThan)
        .other          greaterThan,@"STO_CUDA_ENTRY STV_DEFAULT"
greaterThan:
.text.greaterThan:
        /* <DEDUP_REMOVED lines=13> */
[----:B--2---:R-:W-:-:S13]  /*00d0*/  FSETP.GT.AND P0, PT, R0, UR6, PT ;  /* 0x0000000600007c0b */ /* 0x004fda000bf04000 */
[----:B------:R-:W-:-:S05]  /*00e0*/  @P0 MOV R5, 0x3f800000 ;  /* 0x3f80000000050802 */ /* 0x000fca0000000f00 */
[----:B------:R0:W-:Y:S01]  /*00f0*/  @P0 STG.E desc[UR4][R2.64], R5 ;  /* 0x0000000502000986 */ /* 0x0001e2000c101904 */
[----:B------:R-:W-:Y:S05]  /*0100*/  @P0 EXIT ;  /* 0x000000000000094d */ /* 0x000fea0003800000 */
[----:B------:R-:W-:Y:S01]  /*0110*/  STG.E desc[UR4][R2.64], RZ ;  /* 0x000000ff02007986 */ /* 0x000fe2000c101904 */
[----:B------:R-:W-:Y:S05]  /*0120*/  EXIT ;  /* 0x000000000000794d */ /* 0x000fea0003800000 */
.L_x_9:
        /* <DEDUP_REMOVED lines=13> */
.L_x_49:


//--------------------- .text.lessThan            --------------------------
	.section	.text.lessThan,"ax",@progbits
	.align	128
        .global         lessThan
        .type           lessThan,@function
        .size           lessThan,(.L_x_50 - lessThan)
        .other          lessThan,@"STO_CUDA_ENTRY STV_DEFAULT"
lessThan:
.text.lessThan:
        /* <DEDUP_REMOVED lines=13> */
[----:B--2---:R-:W-:-:S13]  /*00d0*/  FSETP.GEU.AND P0, PT, R0, UR6, PT ;  /* 0x0000000600007c0b */ /* 0x004fda000bf0e000 */
[----:B------:R-:W-:-:S05]  /*00e0*/  @!P0 MOV R5, 0x3f800000 ;  /* 0x3f80000000058802 */ /* 0x000fca0000000f00 */
[----:B------:R0:W-:Y:S01]  /*00f0*/  @!P0 STG.E desc[UR4][R2.64], R5 ;  /* 0x0000000502008986 */ /* 0x0001e2000c101904 */
[----:B------:R-:W-:Y:S05]  /*0100*/  @!P0 EXIT ;  /* 0x000000000000894d */ /* 0x000fea0003800000 */
[----:B------:R-:W-:Y:S01]  /*0110*/  STG.E desc[UR4][R2.64], RZ ;  /* 0x000000ff02007986 */ /* 0x000fe2000c101904 */
[----:B------:R-:W-:Y:S05]  /*0120*/  EXIT ;  /* 0x000000000000794d */ /* 0x000fea0003800000 */
.L_x_10:
        /* <DEDUP_REMOVED lines=13> */
.L_x_50:


//--------------------- .text.subChunks           --------------------------
	.section	.text.subChunks,"ax",@progbits
	.align	128
        .global         subChunks
        .type           subChunks,@function
        .size           subChunks,(.L_x_51 - subChunks)
        .other          subChunks,@"STO_CUDA_ENTRY STV_DEFAULT"
subChunks:
.text.subChunks:
        /* <DEDUP_REMOVED lines=8> */
[----:B------:R-:W0:Y:S01]  /*0080*/  LDC R8, c[0x0][0x394] ;  /* 0x0000e500ff087b82 */ /* 0x000e220000000800 */
[----:B------:R-:W1:Y:S01]  /*0090*/  LDCU.64 UR4, c[0x0][0x358] ;  /* 0x00006b00ff0477ac */ /* 0x000e620008000a00 */
[----:B0-----:R-:W-:-:S04]  /*00a0*/  IABS R5, R8 ;  /* 0x0000000800057213 */ /* 0x001fc80000000000 */
[----:B------:R-:W0:Y:S08]  /*00b0*/  I2F.RP R0, R5 ;  /* 0x0000000500007306 */ /* 0x000e300000209400 */
[----:B0-----:R-:W0:Y:S02]  /*00c0*/  MUFU.RCP R0, R0 ;  /* 0x0000000000007308 */ /* 0x001e240000001000 */
[----:B0-----:R-:W-:-:S06]  /*00d0*/  VIADD R2, R0, 0xffffffe ;  /* 0x0ffffffe00027836 */ /* 0x001fcc0000000000 */
[----:B------:R0:W2:Y:S02]  /*00e0*/  F2I.FTZ.U32.TRUNC.NTZ R3, R2 ;  /* 0x0000000200037305 */ /* 0x0000a4000021f000 */
[----:B0-----:R-:W-:Y:S02]  /*00f0*/  HFMA2 R2, -RZ, RZ, 0, 0 ;  /* 0x00000000ff027431 */ /* 0x001fe400000001ff */
[----:B--2---:R-:W-:-:S04]  /*0100*/  IMAD.MOV R4, RZ, RZ, -R3 ;  /* 0x000000ffff047224 */ /* 0x004fc800078e0a03 */
[----:B------:R-:W-:Y:S01]  /*0110*/  IMAD R9, R4, R5, RZ ;  /* 0x0000000504097224 */ /* 0x000fe200078e02ff */
[----:B------:R-:W-:-:S03]  /*0120*/  IABS R4, R7 ;  /* 0x0000000700047213 */ /* 0x000fc60000000000 */
[----:B------:R-:W-:-:S06]  /*0130*/  IMAD.HI.U32 R3, R3, R9, R2 ;  /* 0x0000000903037227 */ /* 0x000fcc00078e0002 */
[----:B------:R-:W-:Y:S02]  /*0140*/  IMAD.HI.U32 R6, R3, R4, RZ ;  /* 0x0000000403067227 */ /* 0x000fe400078e00ff */
[----:B------:R-:W0:Y:S02]  /*0150*/  LDC.64 R2, c[0x0][0x388] ;  /* 0x0000e200ff027b82 */ /* 0x000e240000000a00 */
[----:B------:R-:W-:-:S04]  /*0160*/  IMAD.MOV R0, RZ, RZ, -R6 ;  /* 0x000000ffff007224 */ /* 0x000fc800078e0a06 */
[----:B------:R-:W-:-:S05]  /*0170*/  IMAD R0, R5, R0, R4 ;  /* 0x0000000005007224 */ /* 0x000fca00078e0204 */
[----:B------:R-:W-:-:S13]  /*0180*/  ISETP.GT.U32.AND P2, PT, R5, R0, PT ;  /* 0x000000000500720c */ /* 0x000fda0003f44070 */
[-C--:B------:R-:W-:Y:S01]  /*0190*/  @!P2 IADD3 R0, PT, PT, R0, -R5.reuse, RZ ;  /* 0x800000050000a210 */ /* 0x080fe20007ffe0ff */
[----:B------:R-:W-:Y:S01]  /*01a0*/  @!P2 VIADD R6, R6, 0x1 ;  /* 0x000000010606a836 */ /* 0x000fe20000000000 */
[----:B------:R-:W-:Y:S02]  /*01b0*/  ISETP.NE.AND P2, PT, R8, RZ, PT ;  /* 0x000000ff0800720c */ /* 0x000fe40003f45270 */
[----:B------:R-:W-:Y:S02]  /*01c0*/  ISETP.GE.U32.AND P0, PT, R0, R5, PT ;  /* 0x000000050000720c */ /* 0x000fe40003f06070 */
[----:B------:R-:W-:Y:S01]  /*01d0*/  LOP3.LUT R0, R7, R8, RZ, 0x3c, !PT ;  /* 0x0000000807007212 */ /* 0x000fe200078e3cff */
[----:B------:R-:W2:Y:S03]  /*01e0*/  LDC.64 R4, c[0x0][0x380] ;  /* 0x0000e000ff047b82 */ /* 0x000ea60000000a00 */
[----:B------:R-:W-:-:S07]  /*01f0*/  ISETP.GE.AND P1, PT, R0, RZ, PT ;  /* 0x000000ff0000720c */ /* 0x000fce0003f26270 */
[----:B------:R-:W-:-:S06]  /*0200*/  @P0 IADD3 R6, PT, PT, R6, 0x1, RZ ;  /* 0x0000000106060810 */ /* 0x000fcc0007ffe0ff */
[----:B------:R-:W-:Y:S02]  /*0210*/  @!P1 IADD3 R6, PT, PT, -R6, RZ, RZ ;  /* 0x000000ff06069210 */ /* 0x000fe40007ffe1ff */
[----:B------:R-:W-:-:S05]  /*0220*/  @!P2 LOP3.LUT R6, RZ, R8, RZ, 0x33, !PT ;  /* 0x00000008ff06a212 */ /* 0x000fca00078e33ff */
[----:B0-----:R-:W-:-:S04]  /*0230*/  IMAD.WIDE R2, R6, 0x4, R2 ;  /* 0x0000000406027825 */ /* 0x001fc800078e0202 */
[----:B--2---:R-:W-:Y:S02]  /*0240*/  IMAD.WIDE R4, R7, 0x4, R4 ;  /* 0x0000000407047825 */ /* 0x004fe400078e0204 */
[----:B-1----:R-:W2:Y:S04]  /*0250*/  LDG.E R2, desc[UR4][R2.64] ;  /* 0x0000000402027981 */ /* 0x002ea8000c1e1900 */
[----:B------:R-:W2:Y:S02]  /*0260*/  LDG.E R7, desc[UR4][R4.64] ;  /* 0x0000000404077981 */ /* 0x000ea4000c1e1900 */
[----:B--2---:R-:W-:-:S05]  /*0270*/  FADD R7, -R2, R7 ;  /* 0x0000000702077221 */ /* 0x004fca0000000100 */
[----:B------:R-:W-:Y:S01]  /*0280*/  STG.E desc[UR4][R4.64], R7 ;  /* 0x0000000704007986 */ /* 0x000fe2000c101904 */
[----:B------:R-:W-:Y:S05]  /*0290*/  EXIT ;  /* 0x000000000000794d */ /* 0x000fea0003800000 */
.L_x_11:
        /* <DEDUP_REMOVED lines=14> */
.L_x_51:


//--------------------- .text.addChunks           --------------------------
	.section	.text.addChunks,"ax",@progbits
	.align	128
        .global         addChunks
        .type           addChunks,@function
        .size           addChunks,(.L_x_52 - addChunks)
        .other          addChunks,@"STO_CUDA_ENTRY STV_DEFAULT"
addChunks:
.text.addChunks:
        /* <DEDUP_REMOVED lines=39> */
[----:B--2---:R-:W-:-:S05]  /*0270*/  FADD R7, R2, R7 ;  /* 0x0000000702077221 */ /* 0x004fca0000000000 */
[----:B------:R-:W-:Y:S01]  /*0280*/  STG.E desc[UR4][R4.64], R7 ;  /* 0x0000000704007986 */ /* 0x000fe2000c101904 */
[----:B------:R-:W-:Y:S05]  /*0290*/  EXIT ;  /* 0x000000000000794d */ /* 0x000fea0003800000 */
.L_x_12:
        /* <DEDUP_REMOVED lines=14> */
.L_x_52:


//--------------------- .text.addScaler           --------------------------
	.section	.text.addScaler,"ax",@progbits
	.align	128
        .global         addScaler
        .type           addScaler,@function
        .size           addScaler,(.L_x_53 - addScaler)
        .other          addScaler,@"STO_CUDA_ENTRY STV_DEFAULT"
addScaler:
.text.addScaler:
        /* <DEDUP_REMOVED lines=13> */
[----:B--2---:R-:W-:-:S05]  /*00d0*/  FADD R5, R0, UR6 ;  /* 0x0000000600057e21 */ /* 0x004fca0008000000 */
[----:B------:R-:W-:Y:S01]  /*00e0*/  STG.E desc[UR4][R2.64], R5 ;  /* 0x0000000502007986 */ /* 0x000fe2000c101904 */
[----:B------:R-:W-:Y:S05]  /*00f0*/  EXIT ;  /* 0x000000000000794d */ /* 0x000fea0003800000 */
.L_x_13:
        /* <DEDUP_REMOVED lines=16> */
.L_x_53:


//--------------------- .text.scaleRepeatedPow2   --------------------------
	.section	.text.scaleRepeatedPow2,"ax",@progbits
	.align	128
        .global         scaleRepeatedPow2
        .type           scaleRepeatedPow2,@function
        .size           scaleRepeatedPow2,(.L_x_54 - scaleRepeatedPow2)
        .other          scaleRepeatedPow2,@"STO_CUDA_ENTRY STV_DEFAULT"
scaleRepeatedPow2:
.text.scaleRepeatedPow2:
        /* <DEDUP_REMOVED lines=9> */
[----:B------:R-:W1:Y:S01]  /*0090*/  LDCU UR6, c[0x0][0x394] ;  /* 0x00007280ff0677ac */ /* 0x000e620008000800 */
[----:B------:R-:W2:Y:S06]  /*00a0*/  LDCU.64 UR4, c[0x0][0x358] ;  /* 0x00006b00ff0477ac */ /* 0x000eac0008000a00 */
[----:B------:R-:W3:Y:S01]  /*00b0*/  LDC.64 R4, c[0x0][0x380] ;  /* 0x0000e000ff047b82 */ /* 0x000ee20000000a00 */
[----:B-1----:R-:W-:-:S05]  /*00c0*/  LOP3.LUT R9, R7, UR6, RZ, 0xc0, !PT ;  /* 0x0000000607097c12 */ /* 0x002fca000f8ec0ff */
[----:B0-----:R-:W-:-:S06]  /*00d0*/  IMAD.WIDE R2, R9, 0x4, R2 ;  /* 0x0000000409027825 */ /* 0x001fcc00078e0202 */
[----:B--2---:R-:W2:Y:S01]  /*00e0*/  LDG.E R2, desc[UR4][R2.64] ;  /* 0x0000000402027981 */ /* 0x004ea2000c1e1900 */
[----:B---3--:R-:W-:-:S05]  /*00f0*/  IMAD.WIDE R4, R7, 0x4, R4 ;  /* 0x0000000407047825 */ /* 0x008fca00078e0204 */
[----:B------:R-:W2:Y:S02]  /*0100*/  LDG.E R7, desc[UR4][R4.64] ;  /* 0x0000000404077981 */ /* 0x000ea4000c1e1900 */
[----:B--2---:R-:W-:-:S05]  /*0110*/  FMUL R7, R2, R7 ;  /* 0x0000000702077220 */ /* 0x004fca0000400000 */
[----:B------:R-:W-:Y:S01]  /*0120*/  STG.E desc[UR4][R4.64], R7 ;  /* 0x0000000704007986 */ /* 0x000fe2000c101904 */
[----:B------:R-:W-:Y:S05]  /*0130*/  EXIT ;  /* 0x000000000000794d */ /* 0x000fea0003800000 */
.L_x_14:
        /* <DEDUP_REMOVED lines=12> */
.L_x_54:


//--------------------- .text.scaleRepeated       --------------------------
	.section	.text.scaleRepeated,"ax",@progbits
	.align	128
        .global         scaleRepeated
        .type           scaleRepeated,@function
        .size           scaleRepeated,(.L_x_55 - scaleRepeated)
        .other          scaleRepeated,@"STO_CUDA_ENTRY STV_DEFAULT"
scaleRepeated:
.text.scaleRepeated:
        /* <DEDUP_REMOVED lines=9> */
[----:B------:R-:W-:Y:S01]  /*0090*/  ISETP.GE.AND P2, PT, R7, RZ, PT ;  /* 0x000000ff0700720c */ /* 0x000fe20003f46270 */
[----:B------:R-:W1:Y:S01]  /*00a0*/  LDCU.64 UR4, c[0x0][0x358] ;  /* 0x00006b00ff0477ac */ /* 0x000e620008000a00 */
[----:B0-----:R-:W-:-:S04]  /*00b0*/  IABS R9, R6 ;  /* 0x0000000600097213 */ /* 0x001fc80000000000 */
[----:B------:R-:W0:Y:S08]  /*00c0*/  I2F.RP R0, R9 ;  /* 0x0000000900007306 */ /* 0x000e300000209400 */
[----:B0-----:R-:W0:Y:S02]  /*00d0*/  MUFU.RCP R0, R0 ;  /* 0x0000000000007308 */ /* 0x001e240000001000 */
[----:B0-----:R-:W-:-:S06]  /*00e0*/  IADD3 R2, PT, PT, R0, 0xffffffe, RZ ;  /* 0x0ffffffe00027810 */ /* 0x001fcc0007ffe0ff */
[----:B------:R0:W2:Y:S02]  /*00f0*/  F2I.FTZ.U32.TRUNC.NTZ R3, R2 ;  /* 0x0000000200037305 */ /* 0x0000a4000021f000 */
[----:B0-----:R-:W-:Y:S01]  /*0100*/  IMAD.MOV.U32 R2, RZ, RZ, RZ ;  /* 0x000000ffff027224 */ /* 0x001fe200078e00ff */
[----:B--2---:R-:W-:-:S05]  /*0110*/  IADD3 R4, PT, PT, RZ, -R3, RZ ;  /* 0x80000003ff047210 */ /* 0x004fca0007ffe0ff */
[----:B------:R-:W-:Y:S01]  /*0120*/  IMAD R5, R4, R9, RZ ;  /* 0x0000000904057224 */ /* 0x000fe200078e02ff */
[----:B------:R-:W-:-:S03]  /*0130*/  IABS R4, R7 ;  /* 0x0000000700047213 */ /* 0x000fc60000000000 */
[----:B------:R-:W-:-:S06]  /*0140*/  IMAD.HI.U32 R3, R3, R5, R2 ;  /* 0x0000000503037227 */ /* 0x000fcc00078e0002 */
[----:B------:R-:W-:-:S05]  /*0150*/  IMAD.HI.U32 R3, R3, R4, RZ ;  /* 0x0000000403037227 */ /* 0x000fca00078e00ff */
[----:B------:R-:W-:-:S05]  /*0160*/  IADD3 R3, PT, PT, -R3, RZ, RZ ;  /* 0x000000ff03037210 */ /* 0x000fca0007ffe1ff */
[C---:B------:R-:W-:Y:S02]  /*0170*/  IMAD R0, R9.reuse, R3, R4 ;  /* 0x0000000309007224 */ /* 0x040fe400078e0204 */
[----:B------:R-:W0:Y:S03]  /*0180*/  LDC.64 R2, c[0x0][0x388] ;  /* 0x0000e200ff027b82 */ /* 0x000e260000000a00 */
[----:B------:R-:W-:-:S05]  /*0190*/  ISETP.GT.U32.AND P0, PT, R9, R0, PT ;  /* 0x000000000900720c */ /* 0x000fca0003f04070 */
[----:B------:R-:W2:Y:S08]  /*01a0*/  LDC.64 R4, c[0x0][0x380] ;  /* 0x0000e000ff047b82 */ /* 0x000eb00000000a00 */
[----:B------:R-:W-:Y:S01]  /*01b0*/  @!P0 IMAD.IADD R0, R0, 0x1, -R9 ;  /* 0x0000000100008824 */ /* 0x000fe200078e0a09 */
[----:B------:R-:W-:-:S04]  /*01c0*/  ISETP.NE.AND P0, PT, R6, RZ, PT ;  /* 0x000000ff0600720c */ /* 0x000fc80003f05270 */
[----:B------:R-:W-:Y:S01]  /*01d0*/  ISETP.GT.U32.AND P1, PT, R9, R0, PT ;  /* 0x000000000900720c */ /* 0x000fe20003f24070 */
[----:B--2---:R-:W-:-:S12]  /*01e0*/  IMAD.WIDE R4, R7, 0x4, R4 ;  /* 0x0000000407047825 */ /* 0x004fd800078e0204 */
[----:B------:R-:W-:Y:S01]  /*01f0*/  @!P1 IADD3 R0, PT, PT, R0, -R9, RZ ;  /* 0x8000000900009210 */ /* 0x000fe20007ffe0ff */
[----:B-1----:R-:W2:Y:S04]  /*0200*/  LDG.E R7, desc[UR4][R4.64] ;  /* 0x0000000404077981 */ /* 0x002ea8000c1e1900 */
[----:B------:R-:W-:Y:S01]  /*0210*/  @!P2 IMAD.MOV R0, RZ, RZ, -R0 ;  /* 0x000000ffff00a224 */ /* 0x000fe200078e0a00 */
[----:B------:R-:W-:-:S05]  /*0220*/  @!P0 LOP3.LUT R0, RZ, R6, RZ, 0x33, !PT ;  /* 0x00000006ff008212 */ /* 0x000fca00078e33ff */
[----:B0-----:R-:W-:-:S06]  /*0230*/  IMAD.WIDE R2, R0, 0x4, R2 ;  /* 0x0000000400027825 */ /* 0x001fcc00078e0202 */
[----:B------:R-:W2:Y:S02]  /*0240*/  LDG.E R2, desc[UR4][R2.64] ;  /* 0x0000000402027981 */ /* 0x000ea4000c1e1900 */
[----:B--2---:R-:W-:-:S05]  /*0250*/  FMUL R7, R2, R7 ;  /* 0x0000000702077220 */ /* 0x004fca0000400000 */
[----:B------:R-:W-:Y:S01]  /*0260*/  STG.E desc[UR4][R4.64], R7 ;  /* 0x0000000704007986 */ /* 0x000fe2000c101904 */
[----:B------:R-:W-:Y:S05]  /*0270*/  EXIT ;  /* 0x000000000000794d */ /* 0x000fea0003800000 */
.L_x_15:
        /* <DEDUP_REMOVED lines=16> */
.L_x_55:


//--------------------- .text.addRepeatedPow2     --------------------------
	.section	.text.addRepeatedPow2,"ax",@progbits
	.align	128
        .global         addRepeatedPow2
        .type           addRepeatedPow2,@function
        .size           addRepeatedPow2,(.L_x_56 - addRepeatedPow2)
        .other          addRepeatedPow2,@"STO_CUDA_ENTRY STV_DEFAULT"
addRepeatedPow2:
.text.addRepeatedPow2:
        /* <DEDUP_REMOVED lines=17> */
[----:B--2---:R-:W-:-:S05]  /*0110*/  FADD R7, R2, R7 ;  /* 0x0000000702077221 */ /* 0x004fca0000000000 */
[----:B------:R-:W-:Y:S01]  /*0120*/  STG.E desc[UR4][R4.64], R7 ;  /* 0x0000000704007986 */ /* 0x000fe2000c101904 */
[----:B------:R-:W-:Y:S05]  /*0130*/  EXIT ;  /* 0x000000000000794d */ /* 0x000fea0003800000 */
.L_x_16:
        /* <DEDUP_REMOVED lines=12> */
.L_x_56:


//--------------------- .text.addRepeated         --------------------------
	.section	.text.addRepeated,"ax",@progbits
	.align	128
        .global         addRepeated
        .type           addRepeated,@function
        .size           addRepeated,(.L_x_57 - addRepeated)
        .other          addRepeated,@"STO_CUDA_ENTRY STV_DEFAULT"
addRepeated:
.text.addRepeated:
        /* <DEDUP_REMOVED lines=37> */
[----:B--2---:R-:W-:-:S05]  /*0250*/  FADD R7, R2, R7 ;  /* 0x0000000702077221 */ /* 0x004fca0000000000 */
[----:B------:R-:W-:Y:S01]  /*0260*/  STG.E desc[UR4][R4.64], R7 ;  /* 0x0000000704007986 */ /* 0x000fe2000c101904 */
[----:B------:R-:W-:Y:S05]  /*0270*/  EXIT ;  /* 0x000000000000794d */ /* 0x000fea0003800000 */
.L_x_17:
        /* <DEDUP_REMOVED lines=16> */
.L_x_57:


//--------------------- .text.uniformToBernoulli  --------------------------
	.section	.text.uniformToBernoulli,"ax",@progbits
	.align	128
        .global         uniformToBernoulli
        .type           uniformToBernoulli,@function
        .size           uniformToBernoulli,(.L_x_58 - uniformToBernoulli)
        .other          uniformToBernoulli,@"STO_CUDA_ENTRY STV_DEFAULT"
uniformToBernoulli:
.text.uniformToBernoulli:
        /* <DEDUP_REMOVED lines=11> */
[----:B-1----:R-:W2:Y:S02]  /*00b0*/  LDG.E R0, desc[UR4][R2.64] ;  /* 0x0000000402007981 */ /* 0x002ea4000c1e1900 */
[----:B--2---:R-:W-:-:S13]  /*00c0*/  FSETP.GT.AND P0, PT, R0, 0.5, PT ;  /* 0x3f0000000000780b */ /* 0x004fda0003f04000 */
[----:B------:R-:W-:-:S05]  /*00d0*/  @P0 MOV R5, 0x3f800000 ;  /* 0x3f80000000050802 */ /* 0x000fca0000000f00 */
[----:B------:R0:W-:Y:S01]  /*00e0*/  @P0 STG.E desc[UR4][R2.64], R5 ;  /* 0x0000000502000986 */ /* 0x0001e2000c101904 */
[----:B------:R-:W-:Y:S05]  /*00f0*/  @P0 EXIT ;  /* 0x000000000000094d */ /* 0x000fea0003800000 */
[----:B------:R-:W-:Y:S01]  /*0100*/  STG.E desc[UR4][R2.64], RZ ;  /* 0x000000ff02007986 */ /* 0x000fe2000c101904 */
[----:B------:R-:W-:Y:S05]  /*0110*/  EXIT ;  /* 0x000000000000794d */ /* 0x000fea0003800000 */
.L_x_18:
        /* <DEDUP_REMOVED lines=14> */
.L_x_58:


//--------------------- .text.shiftRandUniform    --------------------------
	.section	.text.shiftRandUniform,"ax",@progbits
	.align	128
        .global         shiftRandUniform
        .type           shiftRandUniform,@function
        .size           shiftRandUniform,(.L_x_59 - shiftRandUniform)
        .other          shiftRandUniform,@"STO_CUDA_ENTRY STV_DEFAULT"
shiftRandUniform:
.text.shiftRandUniform:
        /* <DEDUP_REMOVED lines=12> */
[----:B--2---:R-:W-:-:S13]  /*00c0*/  FSETP.NEU.AND P0, PT, R0, 1, PT ;  /* 0x3f8000000000780b */ /* 0x004fda0003f0d000 */
[----:B------:R-:W-:Y:S05]  /*00d0*/  @P0 EXIT ;  /* 0x000000000000094d */ /* 0x000fea0003800000 */
[----:B------:R-:W-:Y:S01]  /*00e0*/  STG.E desc[UR4][R2.64], RZ ;  /* 0x000000ff02007986 */ /* 0x000fe2000c101904 */
[----:B------:R-:W-:Y:S05]  /*00f0*/  EXIT ;  /* 0x000000000000794d */ /* 0x000fea0003800000 */
.L_x_19:
        /* <DEDUP_REMOVED lines=16> */
.L_x_59:


//--------------------- .text.clipPositive        --------------------------
	.section	.text.clipPositive,"ax",@progbits
	.align	128
        .global         clipPositive
        .type           clipPositive,@function
        .size           clipPositive,(.L_x_60 - clipPositive)
        .other          clipPositive,@"STO_CUDA_ENTRY STV_DEFAULT"
clipPositive:
.text.clipPositive:
        /* <DEDUP_REMOVED lines=12> */
[----:B--2---:R-:W-:-:S05]  /*00c0*/  FMNMX R5, RZ, R0, !PT ;  /* 0x00000000ff057209 */ /* 0x004fca0007800000 */
[----:B------:R-:W-:Y:S01]  /*00d0*/  STG.E desc[UR4][R2.64], R5 ;  /* 0x0000000502007986 */ /* 0x000fe2000c101904 */
[----:B------:R-:W-:Y:S05]  /*00e0*/  EXIT ;  /* 0x000000000000794d */ /* 0x000fea0003800000 */
.L_x_20:
        /* <DEDUP_REMOVED lines=9> */
.L_x_60:


//--------------------- .text.sigmoidElements     --------------------------
	.section	.text.sigmoidElements,"ax",@progbits
	.align	128
        .global         sigmoidElements
        .type           sigmoidElements,@function
        .size           sigmoidElements,(.L_x_61 - sigmoidElements)
        .other          sigmoidElements,@"STO_CUDA_ENTRY STV_DEFAULT"
sigmoidElements:
.text.sigmoidElements:
        /* <DEDUP_REMOVED lines=12> */
[----:B------:R-:W-:Y:S01]  /*00c0*/  HFMA2 R8, -RZ, RZ, 1.125, -9232 ;  /* 0x3c80f082ff087431 */ /* 0x000fe200000001ff */
[----:B------:R-:W-:Y:S01]  /*00d0*/  MOV R6, 0x3f800000 ;  /* 0x3f80000000067802 */ /* 0x000fe20000000f00 */
[----:B--2---:R-:W-:-:S04]  /*00e0*/  FMUL R4, R0, 0.5 ;  /* 0x3f00000000047820 */ /* 0x004fc80000400000 */
[C---:B------:R-:W-:Y:S01]  /*00f0*/  FMUL R0, |R4|.reuse, 2.8853900432586669922 ;  /* 0x4038aa3b04007820 */ /* 0x040fe20000400200 */
[C---:B------:R-:W-:Y:S01]  /*0100*/  FMUL R9, R4.reuse, R4 ;  /* 0x0000000404097220 */ /* 0x040fe20000400000 */
[C---:B------:R-:W-:Y:S02]  /*0110*/  FSETP.GE.AND P1, PT, |R4|.reuse, 0.60000002384185791016, PT ;  /* 0x3f19999a0400780b */ /* 0x040fe40003f26200 */
[----:B------:R-:W-:Y:S01]  /*0120*/  FSETP.GE.AND P0, PT, |R4|, 9.010913848876953125, PT ;  /* 0x41102cb40400780b */ /* 0x000fe20003f06200 */
[C---:B------:R-:W-:Y:S01]  /*0130*/  FFMA R8, R9.reuse, R8, -0.052303962409496307373 ;  /* 0xbd563cae09087423 */ /* 0x040fe20000000008 */
[----:B------:R-:W0:Y:S03]  /*0140*/  MUFU.EX2 R0, R0 ;  /* 0x0000000000007308 */ /* 0x000e260000000800 */
[----:B------:R-:W-:Y:S01]  /*0150*/  FFMA R8, R9, R8, 0.1331529766321182251 ;  /* 0x3e08594109087423 */ /* 0x000fe20000000008 */
[----:B0-----:R-:W-:-:S03]  /*0160*/  FADD R5, R0, 1 ;  /* 0x3f80000000057421 */ /* 0x001fc60000000000 */
[----:B------:R-:W-:-:S04]  /*0170*/  FFMA R0, R9, R8, -0.33332768082618713379 ;  /* 0xbeaaa9ed09007423 */ /* 0x000fc80000000008 */
[----:B------:R-:W-:Y:S01]  /*0180*/  FFMA R9, R9, R0, RZ ;  /* 0x0000000009097223 */ /* 0x000fe200000000ff */
[----:B------:R-:W0:Y:S02]  /*0190*/  MUFU.RCP R5, R5 ;  /* 0x0000000500057308 */ /* 0x000e240000001000 */
[----:B0-----:R-:W-:-:S05]  /*01a0*/  FFMA R6, R5, -2, R6 ;  /* 0xc000000005067823 */ /* 0x001fca0000000006 */
[----:B------:R-:W-:-:S04]  /*01b0*/  FSEL R7, R6, 1, !P0 ;  /* 0x3f80000006077808 */ /* 0x000fc80004000000 */
[--C-:B------:R-:W-:Y:S01]  /*01c0*/  LOP3.LUT R7, R7, 0x80000000, R4.reuse, 0xb8, !PT ;  /* 0x8000000007077812 */ /* 0x100fe200078eb804 */
[----:B------:R-:W-:-:S04]  /*01d0*/  @!P1 FFMA R7, R4, R9, R4 ;  /* 0x0000000904079223 */ /* 0x000fc80000000004 */
[----:B------:R-:W-:-:S04]  /*01e0*/  FADD R7, R7, 1 ;  /* 0x3f80000007077421 */ /* 0x000fc80000000000 */
[----:B------:R-:W-:-:S05]  /*01f0*/  FMUL R7, R7, 0.5 ;  /* 0x3f00000007077820 */ /* 0x000fca0000400000 */
[----:B------:R-:W-:Y:S01]  /*0200*/  STG.E desc[UR4][R2.64], R7 ;  /* 0x0000000702007986 */ /* 0x000fe2000c101904 */
[----:B------:R-:W-:Y:S05]  /*0210*/  EXIT ;  /* 0x000000000000794d */ /* 0x000fea0003800000 */
.L_x_21:
        /* <DEDUP_REMOVED lines=14> */
.L_x_61:


//--------------------- .text.sinElements         --------------------------
	.section	.text.sinElements,"ax",@progbits
	.align	128
        .global         sinElements
        .type           sinElements,@function
        .size           sinElements,(.L_x_62 - sinElements)
        .other          sinElements,@"STO_CUDA_ENTRY STV_DEFAULT"
sinElements:
.text.sinElements:
        /* <DEDUP_REMOVED lines=12> */
[----:B------:R-:W-:Y:S01]  /*00c0*/  BSSY.RECONVERGENT B0, `(.L_x_22) ;  /* 0x0000069000007945 */ /* 0x000fe20003800200 */
[C---:B--2---:R-:W-:Y:S01]  /*00d0*/  FMUL R4, R0.reuse, 0.63661974668502807617 ;  /* 0x3f22f98300047820 */ /* 0x044fe20000400000 */
[----:B------:R-:W-:-:S03]  /*00e0*/  FSETP.GE.AND P0, PT, |R0|, 105615, PT ;  /* 0x47ce47800000780b */ /* 0x000fc60003f06200 */
[----:B------:R-:W0:Y:S02]  /*00f0*/  F2I.NTZ R8, R4 ;  /* 0x0000000400087305 */ /* 0x000e240000203100 */
[----:B0-----:R-:W-:-:S05]  /*0100*/  I2FP.F32.S32 R5, R8 ;  /* 0x0000000800057245 */ /* 0x001fca0000201400 */
[----:B------:R-:W-:-:S04]  /*0110*/  FFMA R6, R5, -1.5707962512969970703, R0 ;  /* 0xbfc90fda05067823 */ /* 0x000fc80000000000 */
[----:B------:R-:W-:-:S04]  /*0120*/  FFMA R6, R5, -7.5497894158615963534e-08, R6 ;  /* 0xb3a2216805067823 */ /* 0x000fc80000000006 */
[----:B------:R-:W-:Y:S01]  /*0130*/  FFMA R6, R5, -5.3903029534742383927e-15, R6 ;  /* 0xa7c234c505067823 */ /* 0x000fe20000000006 */
[----:B------:R-:W-:Y:S06]  /*0140*/  @!P0 BRA `(.L_x_23) ;  /* 0x0000000400808947 */ /* 0x000fec0003800000 */
[----:B------:R-:W-:-:S13]  /*0150*/  FSETP.NEU.AND P0, PT, |R0|, +INF , PT ;  /* 0x7f8000000000780b */ /* 0x000fda0003f0d200 */
[----:B------:R-:W-:Y:S01]  /*0160*/  @!P0 FMUL R6, RZ, R0 ;  /* 0x00000000ff068220 */ /* 0x000fe20000400000 */
[----:B------:R-:W-:Y:S01]  /*0170*/  @!P0 IMAD.MOV.U32 R8, RZ, RZ, RZ ;  /* 0x000000ffff088224 */ /* 0x000fe200078e00ff */
[----:B------:R-:W-:Y:S06]  /*0180*/  @!P0 BRA `(.L_x_23) ;  /* 0x0000000400708947 */ /* 0x000fec0003800000 */
[----:B------:R-:W-:Y:S01]  /*0190*/  IMAD.SHL.U32 R5, R0, 0x100, RZ ;  /* 0x0000010000057824 */ /* 0x000fe200078e00ff */
[----:B------:R-:W0:Y:S01]  /*01a0*/  LDCU.64 UR8, c[0x4][URZ] ;  /* 0x01000000ff0877ac */ /* 0x000e220008000a00 */
[----:B------:R-:W-:Y:S02]  /*01b0*/  IMAD.MOV.U32 R4, RZ, RZ, RZ ;  /* 0x000000ffff047224 */ /* 0x000fe400078e00ff */
[----:B------:R-:W-:Y:S01]  /*01c0*/  IMAD.MOV.U32 R16, RZ, RZ, RZ ;  /* 0x000000ffff107224 */ /* 0x000fe200078e00ff */
[----:B------:R-:W-:Y:S01]  /*01d0*/  LOP3.LUT R5, R5, 0x80000000, RZ, 0xfc, !PT ;  /* 0x8000000005057812 */ /* 0x000fe200078efcff */
[----:B------:R-:W-:Y:S01]  /*01e0*/  UMOV UR5, URZ ;  /* 0x000000ff00057c82 */ /* 0x000fe20008000000 */
[----:B------:R-:W-:-:S05]  /*01f0*/  UMOV UR4, URZ ;  /* 0x000000ff00047c82 */ /* 0x000fca0008000000 */
.L_x_24:
[----:B0-----:R-:W-:Y:S02]  /*0200*/  IMAD.U32 R8, RZ, RZ, UR8 ;  /* 0x00000008ff087e24 */ /* 0x001fe4000f8e00ff */
[----:B------:R-:W-:-:S05]  /*0210*/  IMAD.U32 R9, RZ, RZ, UR9 ;  /* 0x00000009ff097e24 */ /* 0x000fca000f8e00ff */
[----:B------:R-:W2:Y:S01]  /*0220*/  LDG.E.CONSTANT R6, desc[UR6][R8.64] ;  /* 0x0000000608067981 */ /* 0x000ea2000c1e9900 */
[----:B------:R-:W-:Y:S01]  /*0230*/  UIADD3 UR4, UPT, UPT, UR4, 0x1, URZ ;  /* 0x0000000104047890 */ /* 0x000fe2000fffe0ff */
[C---:B------:R-:W-:Y:S01]  /*0240*/  ISETP.EQ.AND P0, PT, R16.reuse, RZ, PT ;  /* 0x000000ff1000720c */ /* 0x040fe20003f02270 */
[----:B------:R-:W-:Y:S01]  /*0250*/  UIADD3 UR8, UP1, UPT, UR8, 0x4, URZ ;  /* 0x0000000408087890 */ /* 0x000fe2000ff3e0ff */
[C---:B------:R-:W-:Y:S01]  /*0260*/  ISETP.EQ.AND P1, PT, R16.reuse, 0x4, PT ;  /* 0x000000041000780c */ /* 0x040fe20003f22270 */
[----:B------:R-:W-:Y:S01]  /*0270*/  UISETP.NE.AND UP0, UPT, UR4, 0x6, UPT ;  /* 0x000000060400788c */ /* 0x000fe2000bf05270 */
[C---:B------:R-:W-:Y:S01]  /*0280*/  ISETP.EQ.AND P2, PT, R16.reuse, 0x8, PT ;  /* 0x000000081000780c */ /* 0x040fe20003f42270 */
[----:B------:R-:W-:Y:S01]  /*0290*/  UIADD3.X UR9, UPT, UPT, URZ, UR9, URZ, UP1, !UPT ;  /* 0x00000009ff097290 */ /* 0x000fe20008ffe4ff */
[C---:B------:R-:W-:Y:S02]  /*02a0*/  ISETP.EQ.AND P3, PT, R16.reuse, 0xc, PT ;  /* 0x0000000c1000780c */ /* 0x040fe40003f62270 */
[----:B------:R-:W-:-:S02]  /*02b0*/  ISETP.EQ.AND P4, PT, R16, 0x10, PT ;  /* 0x000000101000780c */ /* 0x000fc40003f82270 */
[C---:B------:R-:W-:Y:S02]  /*02c0*/  ISETP.EQ.AND P5, PT, R16.reuse, 0x14, PT ;  /* 0x000000141000780c */ /* 0x040fe40003fa2270 */
[----:B------:R-:W-:Y:S01]  /*02d0*/  IADD3 R16, PT, PT, R16, 0x4, RZ ;  /* 0x0000000410107810 */ /* 0x000fe20007ffe0ff */
[----:B--2---:R-:W-:-:S03]  /*02e0*/  IMAD.WIDE.U32 R6, R6, R5, RZ ;  /* 0x0000000506067225 */ /* 0x004fc600078e00ff */
[----:B------:R-:W-:-:S04]  /*02f0*/  IADD3 R6, P6, PT, R6, R4, RZ ;  /* 0x0000000406067210 */ /* 0x000fc80007fde0ff */
[----:B------:R-:W-:Y:S01]  /*0300*/  IADD3.X R4, PT, PT, R7, UR5, RZ, P6, !PT ;  /* 0x0000000507047c10 */ /* 0x000fe2000b7fe4ff */
[--C-:B------:R-:W-:Y:S01]  /*0310*/  @P1 IMAD.MOV.U32 R11, RZ, RZ, R6.reuse ;  /* 0x000000ffff0b1224 */ /* 0x100fe200078e0006 */
[----:B------:R-:W-:Y:S01]  /*0320*/  @P0 MOV R10, R6 ;  /* 0x00000006000a0202 */ /* 0x000fe20000000f00 */
[--C-:B------:R-:W-:Y:S02]  /*0330*/  @P2 IMAD.MOV.U32 R12, RZ, RZ, R6.reuse ;  /* 0x000000ffff0c2224 */ /* 0x100fe400078e0006 */
[--C-:B------:R-:W-:Y:S02]  /*0340*/  @P3 IMAD.MOV.U32 R13, RZ, RZ, R6.reuse ;  /* 0x000000ffff0d3224 */ /* 0x100fe400078e0006 */
[--C-:B------:R-:W-:Y:S02]  /*0350*/  @P4 IMAD.MOV.U32 R14, RZ, RZ, R6.reuse ;  /* 0x000000ffff0e4224 */ /* 0x100fe400078e0006 */
[----:B------:R-:W-:Y:S01]  /*0360*/  @P5 IMAD.MOV.U32 R15, RZ, RZ, R6 ;  /* 0x000000ffff0f5224 */ /* 0x000fe200078e0006 */
[----:B------:R-:W-:Y:S06]  /*0370*/  BRA.U UP0, `(.L_x_24) ;  /* 0xfffffffd00a07547 */ /* 0x000fec000b83ffff */
[----:B------:R-:W-:Y:S01]  /*0380*/  SHF.R.U32.HI R5, RZ, 0x17, R0 ;  /* 0x00000017ff057819 */ /* 0x000fe20000011600 */
[----:B------:R-:W-:Y:S03]  /*0390*/  BSSY.RECONVERGENT B1, `(.L_x_25) ;  /* 0x0000029000017945 */ /* 0x000fe60003800200 */
[C---:B------:R-:W-:Y:S02]  /*03a0*/  LOP3.LUT R6, R5.reuse, 0xe0, RZ, 0xc0, !PT ;  /* 0x000000e005067812 */ /* 0x040fe400078ec0ff */
[----:B------:R-:W-:-:S03]  /*03b0*/  LOP3.LUT P6, RZ, R5, 0x1f, RZ, 0xc0, !PT ;  /* 0x0000001f05ff7812 */ /* 0x000fc600078cc0ff */
[----:B------:R-:W-:-:S05]  /*03c0*/  VIADD R6, R6, 0xffffff80 ;  /* 0xffffff8006067836 */ /* 0x000fca0000000000 */
[----:B------:R-:W-:-:S05]  /*03d0*/  SHF.R.U32.HI R6, RZ, 0x5, R6 ;  /* 0x00000005ff067819 */ /* 0x000fca0000011606 */
[----:B------:R-:W-:-:S05]  /*03e0*/  IMAD.U32 R9, R6, -0x4, RZ ;  /* 0xfffffffc06097824 */ /* 0x000fca00078e00ff */
[C---:B------:R-:W-:Y:S02]  /*03f0*/  ISETP.EQ.AND P3, PT, R9.reuse, -0x18, PT ;  /* 0xffffffe80900780c */ /* 0x040fe40003f62270 */
[C---:B------:R-:W-:Y:S02]  /*0400*/  ISETP.EQ.AND P4, PT, R9.reuse, -0x14, PT ;  /* 0xffffffec0900780c */ /* 0x040fe40003f82270 */
[C---:B------:R-:W-:Y:S02]  /*0410*/  ISETP.EQ.AND P2, PT, R9.reuse, -0x10, PT ;  /* 0xfffffff00900780c */ /* 0x040fe40003f42270 */
[C---:B------:R-:W-:Y:S02]  /*0420*/  ISETP.EQ.AND P1, PT, R9.reuse, -0xc, PT ;  /* 0xfffffff40900780c */ /* 0x040fe40003f22270 */
[C---:B------:R-:W-:Y:S02]  /*0430*/  ISETP.EQ.AND P0, PT, R9.reuse, -0x8, PT ;  /* 0xfffffff80900780c */ /* 0x040fe40003f02270 */
[----:B------:R-:W-:-:S03]  /*0440*/  ISETP.EQ.AND P5, PT, R9, RZ, PT ;  /* 0x000000ff0900720c */ /* 0x000fc60003fa2270 */
[--C-:B------:R-:W-:Y:S01]  /*0450*/  @P3 IMAD.MOV.U32 R6, RZ, RZ, R10.reuse ;  /* 0x000000ffff063224 */ /* 0x100fe200078e000a */
[C---:B------:R-:W-:Y:S01]  /*0460*/  ISETP.EQ.AND P3, PT, R9.reuse, -0x4, PT ;  /* 0xfffffffc0900780c */ /* 0x040fe20003f62270 */
[----:B------:R-:W-:Y:S02]  /*0470*/  @P4 IMAD.MOV.U32 R7, RZ, RZ, R10 ;  /* 0x000000ffff074224 */ /* 0x000fe400078e000a */
[----:B------:R-:W-:Y:S01]  /*0480*/  @P4 IMAD.MOV.U32 R6, RZ, RZ, R11 ;  /* 0x000000ffff064224 */ /* 0x000fe200078e000b */
[----:B------:R-:W-:Y:S01]  /*0490*/  ISETP.EQ.AND P4, PT, R9, 0x4, PT ;  /* 0x000000040900780c */ /* 0x000fe20003f82270 */
[----:B------:R-:W-:Y:S01]  /*04a0*/  @P2 IMAD.MOV.U32 R6, RZ, RZ, R12 ;  /* 0x000000ffff062224 */ /* 0x000fe200078e000c */
[----:B------:R-:W-:Y:S01]  /*04b0*/  @P2 MOV R7, R11 ;  /* 0x0000000b00072202 */ /* 0x000fe20000000f00 */
[----:B------:R-:W-:Y:S02]  /*04c0*/  @P1 IMAD.MOV.U32 R6, RZ, RZ, R13 ;  /* 0x000000ffff061224 */ /* 0x000fe400078e000d */
[----:B------:R-:W-:-:S02]  /*04d0*/  @P0 IMAD.MOV.U32 R6, RZ, RZ, R14 ;  /* 0x000000ffff060224 */ /* 0x000fc400078e000e */
[----:B------:R-:W-:Y:S02]  /*04e0*/  @P1 IMAD.MOV.U32 R7, RZ, RZ, R12 ;  /* 0x000000ffff071224 */ /* 0x000fe400078e000c */
[----:B------:R-:W-:Y:S02]  /*04f0*/  @P3 IMAD.MOV.U32 R6, RZ, RZ, R15 ;  /* 0x000000ffff063224 */ /* 0x000fe400078e000f */
[--C-:B------:R-:W-:Y:S02]  /*0500*/  @P5 IMAD.MOV.U32 R6, RZ, RZ, R4.reuse ;  /* 0x000000ffff065224 */ /* 0x100fe400078e0004 */
[----:B------:R-:W-:Y:S01]  /*0510*/  @P0 IMAD.MOV.U32 R7, RZ, RZ, R13 ;  /* 0x000000ffff070224 */ /* 0x000fe200078e000d */
[----:B------:R-:W-:Y:S01]  /*0520*/  @P3 MOV R7, R14 ;  /* 0x0000000e00073202 */ /* 0x000fe20000000f00 */
[----:B------:R-:W-:Y:S01]  /*0530*/  @P5 IMAD.MOV.U32 R7, RZ, RZ, R15 ;  /* 0x000000ffff075224 */ /* 0x000fe200078e000f */
[----:B------:R-:W-:Y:S01]  /*0540*/  MOV R8, R6 ;  /* 0x0000000600087202 */ /* 0x000fe20000000f00 */
[----:B------:R-:W-:Y:S01]  /*0550*/  @P4 IMAD.MOV.U32 R7, RZ, RZ, R4 ;  /* 0x000000ffff074224 */ /* 0x000fe200078e0004 */
[----:B------:R-:W-:Y:S06]  /*0560*/  @!P6 BRA `(.L_x_26) ;  /* 0x00000000002ce947 */ /* 0x000fec0003800000 */
[----:B------:R-:W-:Y:S01]  /*0570*/  @P2 IMAD.MOV.U32 R6, RZ, RZ, R10 ;  /* 0x000000ffff062224 */ /* 0x000fe200078e000a */
[----:B------:R-:W-:Y:S01]  /*0580*/  LOP3.LUT R5, R5, 0x1f, RZ, 0xc0, !PT ;  /* 0x0000001f05057812 */ /* 0x000fe200078ec0ff */
[----:B------:R-:W-:Y:S02]  /*0590*/  @P1 IMAD.MOV.U32 R6, RZ, RZ, R11 ;  /* 0x000000ffff061224 */ /* 0x000fe400078e000b */
[----:B------:R-:W-:Y:S01]  /*05a0*/  @P0 IMAD.MOV.U32 R6, RZ, RZ, R12 ;  /* 0x000000ffff060224 */ /* 0x000fe200078e000c */
[----:B------:R-:W-:Y:S01]  /*05b0*/  ISETP.EQ.AND P0, PT, R9, 0x8, PT ;  /* 0x000000080900780c */ /* 0x000fe20003f02270 */
[----:B------:R-:W-:Y:S01]  /*05c0*/  @P3 IMAD.MOV.U32 R6, RZ, RZ, R13 ;  /* 0x000000ffff063224 */ /* 0x000fe200078e000d */
[----:B------:R-:W-:Y:S01]  /*05d0*/  @P5 MOV R6, R14 ;  /* 0x0000000e00065202 */ /* 0x000fe20000000f00 */
[----:B------:R-:W-:Y:S01]  /*05e0*/  @P4 IMAD.MOV.U32 R6, RZ, RZ, R15 ;  /* 0x000000ffff064224 */ /* 0x000fe200078e000f */
[----:B------:R-:W-:-:S09]  /*05f0*/  SHF.L.W.U32.HI R8, R7, R5, R8 ;  /* 0x0000000507087219 */ /* 0x000fd20000010e08 */
[----:B------:R-:W-:-:S05]  /*0600*/  @P0 IMAD.MOV.U32 R6, RZ, RZ, R4 ;  /* 0x000000ffff060224 */ /* 0x000fca00078e0004 */
[----:B------:R-:W-:-:S07]  /*0610*/  SHF.L.W.U32.HI R7, R6, R5, R7 ;  /* 0x0000000506077219 */ /* 0x000fce0000010e07 */
.L_x_26:
[----:B------:R-:W-:Y:S05]  /*0620*/  BSYNC.RECONVERGENT B1 ;  /* 0x0000000000017941 */ /* 0x000fea0003800200 */
.L_x_25:
[C-C-:B------:R-:W-:Y:S01]  /*0630*/  SHF.L.W.U32.HI R9, R7.reuse, 0x2, R8.reuse ;  /* 0x0000000207097819 */ /* 0x140fe20000010e08 */
[----:B------:R-:W-:Y:S01]  /*0640*/  IMAD.SHL.U32 R7, R7, 0x4, RZ ;  /* 0x0000000407077824 */ /* 0x000fe200078e00ff */
[----:B------:R-:W-:Y:S01]  /*0650*/  UMOV UR4, 0x54442d19 ;  /* 0x54442d1900047882 */ /* 0x000fe20000000000 */
[----:B------:R-:W-:Y:S01]  /*0660*/  UMOV UR5, 0x3bf921fb ;  /* 0x3bf921fb00057882 */ /* 0x000fe20000000000 */
[----:B------:R-:W-:Y:S02]  /*0670*/  SHF.R.S32.HI R4, RZ, 0x1f, R9 ;  /* 0x0000001fff047819 */ /* 0x000fe40000011409 */
[----:B------:R-:W-:Y:S02]  /*0680*/  SHF.R.U32.HI R8, RZ, 0x1e, R8 ;  /* 0x0000001eff087819 */ /* 0x000fe40000011608 */
[C---:B------:R-:W-:Y:S02]  /*0690*/  LOP3.LUT R6, R4.reuse, R7, RZ, 0x3c, !PT ;  /* 0x0000000704067212 */ /* 0x040fe400078e3cff */
[----:B------:R-:W-:-:S02]  /*06a0*/  LOP3.LUT R7, R4, R9, RZ, 0x3c, !PT ;  /* 0x0000000904077212 */ /* 0x000fc400078e3cff */
[----:B------:R-:W-:Y:S02]  /*06b0*/  ISETP.GE.AND P0, PT, R0, RZ, PT ;  /* 0x000000ff0000720c */ /* 0x000fe40003f06270 */
[----:B------:R-:W0:Y:S01]  /*06c0*/  I2F.F64.S64 R4, R6 ;  /* 0x0000000600047312 */ /* 0x000e220000301c00 */
[C---:B------:R-:W-:Y:S02]  /*06d0*/  LOP3.LUT R0, R9.reuse, R0, RZ, 0x3c, !PT ;  /* 0x0000000009007212 */ /* 0x040fe400078e3cff */
[----:B------:R-:W-:Y:S02]  /*06e0*/  LEA.HI R8, R9, R8, RZ, 0x1 ;  /* 0x0000000809087211 */ /* 0x000fe400078f08ff */
[----:B------:R-:W-:-:S03]  /*06f0*/  ISETP.GE.AND P1, PT, R0, RZ, PT ;  /* 0x000000ff0000720c */ /* 0x000fc60003f26270 */
[----:B------:R-:W-:-:S05]  /*0700*/  IMAD.MOV R0, RZ, RZ, -R8 ;  /* 0x000000ffff007224 */ /* 0x000fca00078e0a08 */
[----:B------:R-:W-:Y:S01]  /*0710*/  @!P0 MOV R8, R0 ;  /* 0x0000000000088202 */ /* 0x000fe20000000f00 */
[----:B0-----:R-:W-:-:S10]  /*0720*/  DMUL R4, R4, UR4 ;  /* 0x0000000404047c28 */ /* 0x001fd40008000000 */
[----:B------:R-:W0:Y:S02]  /*0730*/  F2F.F32.F64 R4, R4 ;  /* 0x0000000400047310 */ /* 0x000e240000301000 */
[----:B0-----:R-:W-:-:S07]  /*0740*/  FSEL R6, -R4, R4, !P1 ;  /* 0x0000000404067208 */ /* 0x001fce0004800100 */
.L_x_23:
[----:B------:R-:W-:Y:S05]  /*0750*/  BSYNC.RECONVERGENT B0 ;  /* 0x0000000000007941 */ /* 0x000fea0003800200 */
.L_x_22:
[----:B------:R-:W-:Y:S02]  /*0760*/  IMAD.MOV.U32 R0, RZ, RZ, 0x37cbac00 ;  /* 0x37cbac00ff007424 */ /* 0x000fe400078e00ff */
[----:B------:R-:W-:Y:S01]  /*0770*/  FMUL R5, R6, R6 ;  /* 0x0000000606057220 */ /* 0x000fe20000400000 */
[C---:B------:R-:W-:Y:S01]  /*0780*/  LOP3.LUT R4, R8.reuse, 0x1, RZ, 0xc0, !PT ;  /* 0x0000000108047812 */ /* 0x040fe200078ec0ff */
[----:B------:R-:W-:Y:S01]  /*0790*/  IMAD.MOV.U32 R10, RZ, RZ, 0x3d2aaabb ;  /* 0x3d2aaabbff0a7424 */ /* 0x000fe200078e00ff */
[----:B------:R-:W-:Y:S01]  /*07a0*/  LOP3.LUT P1, RZ, R8, 0x2, RZ, 0xc0, !PT ;  /* 0x0000000208ff7812 */ /* 0x000fe2000782c0ff */
[----:B------:R-:W-:Y:S01]  /*07b0*/  FFMA R0, R5, R0, -0.0013887860113754868507 ;  /* 0xbab607ed05007423 */ /* 0x000fe20000000000 */
[----:B------:R-:W-:Y:S01]  /*07c0*/  ISETP.NE.U32.AND P0, PT, R4, 0x1, PT ;  /* 0x000000010400780c */ /* 0x000fe20003f05070 */
[----:B------:R-:W-:-:S03]  /*07d0*/  IMAD.MOV.U32 R9, RZ, RZ, 0x3effffff ;  /* 0x3effffffff097424 */ /* 0x000fc600078e00ff */
[----:B------:R-:W-:Y:S02]  /*07e0*/  FSEL R4, R0, -0.00019574658654164522886, !P0 ;  /* 0xb94d415300047808 */ /* 0x000fe40004000000 */
[----:B------:R-:W-:Y:S02]  /*07f0*/  FSEL R10, R10, 0.0083327032625675201416, !P0 ;  /* 0x3c0885e40a0a7808 */ /* 0x000fe40004000000 */
[----:B------:R-:W-:Y:S02]  /*0800*/  FSEL R0, R6, 1, P0 ;  /* 0x3f80000006007808 */ /* 0x000fe40000000000 */
[----:B------:R-:W-:Y:S01]  /*0810*/  FSEL R9, -R9, -0.16666662693023681641, !P0 ;  /* 0xbe2aaaa809097808 */ /* 0x000fe20004000100 */
[C---:B------:R-:W-:Y:S02]  /*0820*/  FFMA R4, R5.reuse, R4, R10 ;  /* 0x0000000405047223 */ /* 0x040fe4000000000a */
[C---:B------:R-:W-:Y:S02]  /*0830*/  FFMA R7, R5.reuse, R0, RZ ;  /* 0x0000000005077223 */ /* 0x040fe400000000ff */
[----:B------:R-:W-:-:S04]  /*0840*/  FFMA R4, R5, R4, R9 ;  /* 0x0000000405047223 */ /* 0x000fc80000000009 */
[----:B------:R-:W-:-:S04]  /*0850*/  FFMA R7, R7, R4, R0 ;  /* 0x0000000407077223 */ /* 0x000fc80000000000 */
[----:B------:R-:W-:-:S05]  /*0860*/  @P1 FADD R7, RZ, -R7 ;  /* 0x80000007ff071221 */ /* 0x000fca0000000000 */
[----:B------:R-:W-:Y:S01]  /*0870*/  STG.E desc[UR6][R2.64], R7 ;  /* 0x0000000702007986 */ /* 0x000fe2000c101906 */
[----:B------:R-:W-:Y:S05]  /*0880*/  EXIT ;  /* 0x000000000000794d */ /* 0x000fea0003800000 */
.L_x_27:
        /* <DEDUP_REMOVED lines=15> */
.L_x_62:


//--------------------- .text.tanhElements        --------------------------
	.section	.text.tanhElements,"ax",@progbits
	.align	128
        .global         tanhElements
        .type           tanhElements,@function
        .size           tanhElements,(.L_x_63 - tanhElements)
        .other          tanhElements,@"STO_CUDA_ENTRY STV_DEFAULT"
tanhElements:
.text.tanhElements:
        /* <DEDUP_REMOVED lines=14> */
[C---:B--2---:R-:W-:Y:S01]  /*00e0*/  FMUL R0, |R4|.reuse, 2.8853900432586669922 ;  /* 0x4038aa3b04007820 */ /* 0x044fe20000400200 */
        /* <DEDUP_REMOVED lines=13> */
[----:B------:R-:W-:-:S05]  /*01c0*/  @!P1 FFMA R7, R4, R9, R4 ;  /* 0x0000000904079223 */ /* 0x000fca0000000004 */
[----:B------:R-:W-:Y:S01]  /*01d0*/  STG.E desc[UR4][R2.64], R7 ;  /* 0x0000000702007986 */ /* 0x000fe2000c101904 */
[----:B------:R-:W-:Y:S05]  /*01e0*/  EXIT ;  /* 0x000000000000794d */ /* 0x000fea0003800000 */
.L_x_28:
        /* <DEDUP_REMOVED lines=9> */
.L_x_63:


//--------------------- .text.logElements         --------------------------
	.section	.text.logElements,"ax",@progbits
	.align	128
        .global         logElements
        .type           logElements,@function
        .size           logElements,(.L_x_64 - logElements)
        .other          logElements,@"STO_CUDA_ENTRY STV_DEFAULT"
logElements:
.text.logElements:
        /* <DEDUP_REMOVED lines=12> */
[----:B------:R-:W-:Y:S01]  /*00c0*/  HFMA2 R7, -RZ, RZ, 1.5048828125, 33.21875 ;  /* 0x3e055027ff077431 */ /* 0x000fe200000001ff */
[----:B--2---:R-:W-:-:S13]  /*00d0*/  FSETP.GEU.AND P0, PT, R0, 1.175494350822287508e-38, PT ;  /* 0x008000000000780b */ /* 0x004fda0003f0e000 */
[----:B------:R-:W-:-:S05]  /*00e0*/  @!P0 FMUL R0, R0, 8388608 ;  /* 0x4b00000000008820 */ /* 0x000fca0000400000 */
[----:B------:R-:W-:-:S04]  /*00f0*/  IADD3 R4, PT, PT, R0, -0x3f2aaaab, RZ ;  /* 0xc0d5555500047810 */ /* 0x000fc80007ffe0ff */
[----:B------:R-:W-:-:S04]  /*0100*/  LOP3.LUT R5, R4, 0xff800000, RZ, 0xc0, !PT ;  /* 0xff80000004057812 */ /* 0x000fc800078ec0ff */
[-C--:B------:R-:W-:Y:S02]  /*0110*/  IADD3 R4, PT, PT, R0, -R5.reuse, RZ ;  /* 0x8000000500047210 */ /* 0x080fe40007ffe0ff */
[----:B------:R-:W-:-:S03]  /*0120*/  I2FP.F32.S32 R5, R5 ;  /* 0x0000000500057245 */ /* 0x000fc60000201400 */
[----:B------:R-:W-:Y:S01]  /*0130*/  FADD R6, R4, -1 ;  /* 0xbf80000004067421 */ /* 0x000fe20000000000 */
[----:B------:R-:W-:Y:S02]  /*0140*/  FSEL R4, RZ, -23, P0 ;  /* 0xc1b80000ff047808 */ /* 0x000fe40000000000 */
[----:B------:R-:W-:Y:S01]  /*0150*/  ISETP.GT.U32.AND P0, PT, R0, 0x7f7fffff, PT ;  /* 0x7f7fffff0000780c */ /* 0x000fe20003f04070 */
[C---:B------:R-:W-:Y:S02]  /*0160*/  FFMA R7, R6.reuse, -R7, 0.14084610342979431152 ;  /* 0x3e1039f606077423 */ /* 0x040fe40000000807 */
[----:B------:R-:W-:Y:S01]  /*0170*/  FFMA R4, R5, 1.1920928955078125e-07, R4 ;  /* 0x3400000005047823 */ /* 0x000fe20000000004 */
[----:B------:R-:W-:Y:S01]  /*0180*/  MOV R5, 0x7f800000 ;  /* 0x7f80000000057802 */ /* 0x000fe20000000f00 */
[----:B------:R-:W-:-:S04]  /*0190*/  FFMA R7, R6, R7, -0.12148627638816833496 ;  /* 0xbdf8cdcc06077423 */ /* 0x000fc80000000007 */
[----:B------:R-:W-:-:S04]  /*01a0*/  FFMA R7, R6, R7, 0.13980610668659210205 ;  /* 0x3e0f295506077423 */ /* 0x000fc80000000007 */
[----:B------:R-:W-:-:S04]  /*01b0*/  FFMA R7, R6, R7, -0.16684235632419586182 ;  /* 0xbe2ad8b906077423 */ /* 0x000fc80000000007 */
[----:B------:R-:W-:-:S04]  /*01c0*/  FFMA R7, R6, R7, 0.20012299716472625732 ;  /* 0x3e4ced0b06077423 */ /* 0x000fc80000000007 */
[----:B------:R-:W-:-:S04]  /*01d0*/  FFMA R7, R6, R7, -0.24999669194221496582 ;  /* 0xbe7fff2206077423 */ /* 0x000fc80000000007 */
[----:B------:R-:W-:-:S04]  /*01e0*/  FFMA R7, R6, R7, 0.33333182334899902344 ;  /* 0x3eaaaa7806077423 */ /* 0x000fc80000000007 */
[----:B------:R-:W-:-:S04]  /*01f0*/  FFMA R7, R6, R7, -0.5 ;  /* 0xbf00000006077423 */ /* 0x000fc80000000007 */
[----:B------:R-:W-:-:S04]  /*0200*/  FMUL R7, R6, R7 ;  /* 0x0000000706077220 */ /* 0x000fc80000400000 */
[----:B------:R-:W-:-:S04]  /*0210*/  FFMA R7, R6, R7, R6 ;  /* 0x0000000706077223 */ /* 0x000fc80000000006 */
[----:B------:R-:W-:Y:S01]  /*0220*/  FFMA R4, R4, 0.69314718246459960938, R7 ;  /* 0x3f31721804047823 */ /* 0x000fe20000000007 */
[C---:B------:R-:W-:Y:S01]  /*0230*/  @P0 FFMA R4, R0.reuse, R5, +INF ;  /* 0x7f80000000040423 */ /* 0x040fe20000000005 */
[----:B------:R-:W-:-:S04]  /*0240*/  FSETP.NEU.AND P0, PT, R0, RZ, PT ;  /* 0x000000ff0000720b */ /* 0x000fc80003f0d000 */
[----:B------:R-:W-:-:S05]  /*0250*/  FSEL R5, R4, -INF , P0 ;  /* 0xff80000004057808 */ /* 0x000fca0000000000 */
[----:B------:R-:W-:Y:S01]  /*0260*/  STG.E desc[UR4][R2.64], R5 ;  /* 0x0000000502007986 */ /* 0x000fe2000c101904 */
[----:B------:R-:W-:Y:S05]  /*0270*/  EXIT ;  /* 0x000000000000794d */ /* 0x000fea0003800000 */
.L_x_29:
        /* <DEDUP_REMOVED lines=16> */
.L_x_64:


//--------------------- .text.expElements         --------------------------
	.section	.text.expElements,"ax",@progbits
	.align	128
        .global         expElements
        .type           expElements,@function
        .size           expElements,(.L_x_65 - expElements)
        .other          expElements,@"STO_CUDA_ENTRY STV_DEFAULT"
expElements:
.text.expElements:
        /* <DEDUP_REMOVED lines=12> */
[----:B------:R-:W-:Y:S01]  /*00c0*/  HFMA2 R5, -RZ, RZ, 0.96630859375, -0.0022525787353515625 ;  /* 0x3bbb989dff057431 */ /* 0x000fe200000001ff */
[----:B------:R-:W-:-:S04]  /*00d0*/  MOV R7, 0x437c0000 ;  /* 0x437c000000077802 */ /* 0x000fc80000000f00 */
[----:B--2---:R-:W-:-:S04]  /*00e0*/  FFMA.SAT R4, R0, R5, 0.5 ;  /* 0x3f00000000047423 */ /* 0x004fc80000002005 */
[----:B------:R-:W-:-:S04]  /*00f0*/  FFMA.RM R4, R4, R7, 12582913 ;  /* 0x4b40000104047423 */ /* 0x000fc80000004007 */
[C---:B------:R-:W-:Y:S01]  /*0100*/  FADD R5, R4.reuse, -12583039 ;  /* 0xcb40007f04057421 */ /* 0x040fe20000000000 */
[----:B------:R-:W-:-:S03]  /*0110*/  SHF.L.U32 R4, R4, 0x17, RZ ;  /* 0x0000001704047819 */ /* 0x000fc600000006ff */
[----:B------:R-:W-:-:S04]  /*0120*/  FFMA R5, R0, 1.4426950216293334961, -R5 ;  /* 0x3fb8aa3b00057823 */ /* 0x000fc80000000805 */
[----:B------:R-:W-:-:S06]  /*0130*/  FFMA R5, R0, 1.925963033500011079e-08, R5 ;  /* 0x32a5706000057823 */ /* 0x000fcc0000000005 */
[----:B------:R-:W0:Y:S02]  /*0140*/  MUFU.EX2 R5, R5 ;  /* 0x0000000500057308 */ /* 0x000e240000000800 */
[----:B0-----:R-:W-:-:S05]  /*0150*/  FMUL R7, R4, R5 ;  /* 0x0000000504077220 */ /* 0x001fca0000400000 */
[----:B------:R-:W-:Y:S01]  /*0160*/  STG.E desc[UR4][R2.64], R7 ;  /* 0x0000000702007986 */ /* 0x000fe2000c101904 */
[----:B------:R-:W-:Y:S05]  /*0170*/  EXIT ;  /* 0x000000000000794d */ /* 0x000fea0003800000 */
.L_x_30:
        /* <DEDUP_REMOVED lines=16> */
.L_x_65:


//--------------------- .text.divElements         --------------------------
	.section	.text.divElements,"ax",@progbits
	.align	128
        .global         divElements
        .type           divElements,@function
        .size           divElements,(.L_x_45 - divElements)
        .other          divElements,@"STO_CUDA_ENTRY STV_DEFAULT"
divElements:
.text.divElements:
        /* <DEDUP_REMOVED lines=9> */
[----:B------:R-:W1:Y:S07]  /*0090*/  LDCU.64 UR4, c[0x0][0x358] ;  /* 0x00006b00ff0477ac */ /* 0x000e6e0008000a00 */
[----:B------:R-:W2:Y:S01]  /*00a0*/  LDC.64 R4, c[0x0][0x380] ;  /* 0x0000e000ff047b82 */ /* 0x000ea20000000a00 */
[----:B0-----:R-:W-:-:S06]  /*00b0*/  IMAD.WIDE R2, R7, 0x4, R2 ;  /* 0x0000000407027825 */ /* 0x001fcc00078e0202 */
[----:B-1----:R-:W3:Y:S01]  /*00c0*/  LDG.E R3, desc[UR4][R2.64] ;  /* 0x0000000402037981 */ /* 0x002ee2000c1e1900 */
[----:B--2---:R-:W-:-:S05]  /*00d0*/  IMAD.WIDE R4, R7, 0x4, R4 ;  /* 0x0000000407047825 */ /* 0x004fca00078e0204 */
[----:B------:R-:W2:Y:S01]  /*00e0*/  LDG.E R0, desc[UR4][R4.64] ;  /* 0x0000000404007981 */ /* 0x000ea2000c1e1900 */
[----:B------:R-:W-:Y:S01]  /*00f0*/  BSSY.RECONVERGENT B0, `(.L_x_31) ;  /* 0x000000c000007945 */ /* 0x000fe20003800200 */
[----:B---3--:R-:W0:Y:S08]  /*0100*/  MUFU.RCP R6, R3 ;  /* 0x0000000300067308 */ /* 0x008e300000001000 */
[----:B--2---:R-:W1:Y:S01]  /*0110*/  FCHK P0, R0, R3 ;  /* 0x0000000300007302 */ /* 0x004e620000000000 */
[----:B0-----:R-:W-:-:S04]  /*0120*/  FFMA R7, -R3, R6, 1 ;  /* 0x3f80000003077423 */ /* 0x001fc80000000106 */
[----:B------:R-:W-:-:S04]  /*0130*/  FFMA R7, R6, R7, R6 ;  /* 0x0000000706077223 */ /* 0x000fc80000000006 */
[----:B------:R-:W-:-:S04]  /*0140*/  FFMA R6, R0, R7, RZ ;  /* 0x0000000700067223 */ /* 0x000fc800000000ff */
[----:B------:R-:W-:-:S04]  /*0150*/  FFMA R8, -R3, R6, R0 ;  /* 0x0000000603087223 */ /* 0x000fc80000000100 */
[----:B------:R-:W-:Y:S01]  /*0160*/  FFMA R7, R7, R8, R6 ;  /* 0x0000000807077223 */ /* 0x000fe20000000006 */
[----:B-1----:R-:W-:Y:S06]  /*0170*/  @!P0 BRA `(.L_x_32) ;  /* 0x00000000000c8947 */ /* 0x002fec0003800000 */
[----:B------:R-:W-:-:S07]  /*0180*/  MOV R2, 0x1a0 ;  /* 0x000001a000027802 */ /* 0x000fce0000000f00 */
[----:B------:R-:W-:Y:S05]  /*0190*/  CALL.REL.NOINC `($__internal_0_$__cuda_sm3x_div_rn_noftz_f32_slowpath) ;  /* 0x0000000000107944 */ /* 0x000fea0003c00000 */
[----:B------:R-:W-:-:S07]  /*01a0*/  IMAD.MOV.U32 R7, RZ, RZ, R0 ;  /* 0x000000ffff077224 */ /* 0x000fce00078e0000 */
.L_x_32:
[----:B------:R-:W-:Y:S05]  /*01b0*/  BSYNC.RECONVERGENT B0 ;  /* 0x0000000000007941 */ /* 0x000fea0003800200 */
.L_x_31:
[----:B------:R-:W-:Y:S01]  /*01c0*/  STG.E desc[UR4][R4.64], R7 ;  /* 0x0000000704007986 */ /* 0x000fe2000c101904 */
[----:B------:R-:W-:Y:S05]  /*01d0*/  EXIT ;  /* 0x000000000000794d */ /* 0x000fea0003800000 */
        .weak           $__internal_0_$__cuda_sm3x_div_rn_noftz_f32_slowpath
        .type           $__internal_0_$__cuda_sm3x_div_rn_noftz_f32_slowpath,@function
        .size           $__internal_0_$__cuda_sm3x_div_rn_noftz_f32_slowpath,(.L_x_45 - $__internal_0_$__cuda_sm3x_div_rn_noftz_f32_slowpath)
$__internal_0_$__cuda_sm3x_div_rn_noftz_f32_slowpath:
[--C-:B------:R-:W-:Y:S01]  /*01e0*/  SHF.R.U32.HI R7, RZ, 0x17, R3.reuse ;  /* 0x00000017ff077819 */ /* 0x100fe20000011603 */
[----:B------:R-:W-:Y:S01]  /*01f0*/  BSSY.RECONVERGENT B1, `(.L_x_33) ;  /* 0x0000064000017945 */ /* 0x000fe20003800200 */
[--C-:B------:R-:W-:Y:S01]  /*0200*/  SHF.R.U32.HI R6, RZ, 0x17, R0.reuse ;  /* 0x00000017ff067819 */ /* 0x100fe20000011600 */
[----:B------:R-:W-:Y:S01]  /*0210*/  IMAD.MOV.U32 R8, RZ, RZ, R0 ;  /* 0x000000ffff087224 */ /* 0x000fe200078e0000 */
[----:B------:R-:W-:Y:S01]  /*0220*/  LOP3.LUT R7, R7, 0xff, RZ, 0xc0, !PT ;  /* 0x000000ff07077812 */ /* 0x000fe200078ec0ff */
[----:B------:R-:W-:Y:S01]  /*0230*/  IMAD.MOV.U32 R9, RZ, RZ, R3 ;  /* 0x000000ffff097224 */ /* 0x000fe200078e0003 */
[----:B------:R-:W-:-:S03]  /*0240*/  LOP3.LUT R6, R6, 0xff, RZ, 0xc0, !PT ;  /* 0x000000ff06067812 */ /* 0x000fc600078ec0ff */
[----:B------:R-:W-:Y:S02]  /*0250*/  VIADD R12, R7, 0xffffffff ;  /* 0xffffffff070c7836 */ /* 0x000fe40000000000 */
[----:B------:R-:W-:-:S03]  /*0260*/  VIADD R11, R6, 0xffffffff ;  /* 0xffffffff060b7836 */ /* 0x000fc60000000000 */
[----:B------:R-:W-:-:S04]  /*0270*/  ISETP.GT.U32.AND P0, PT, R12, 0xfd, PT ;  /* 0x000000fd0c00780c */ /* 0x000fc80003f04070 */
[----:B------:R-:W-:-:S13]  /*0280*/  ISETP.GT.U32.OR P0, PT, R11, 0xfd, P0 ;  /* 0x000000fd0b00780c */ /* 0x000fda0000704470 */
[----:B------:R-:W-:Y:S01]  /*0290*/  @!P0 IMAD.MOV.U32 R10, RZ, RZ, RZ ;  /* 0x000000ffff0a8224 */ /* 0x000fe200078e00ff */
[----:B------:R-:W-:Y:S06]  /*02a0*/  @!P0 BRA `(.L_x_34) ;  /* 0x00000000005c8947 */ /* 0x000fec0003800000 */
[----:B------:R-:W-:Y:S02]  /*02b0*/  FSETP.GTU.FTZ.AND P0, PT, |R0|, +INF , PT ;  /* 0x7f8000000000780b */ /* 0x000fe40003f1c200 */
[----:B------:R-:W-:-:S04]  /*02c0*/  FSETP.GTU.FTZ.AND P1, PT, |R3|, +INF , PT ;  /* 0x7f8000000300780b */ /* 0x000fc80003f3c200 */
[----:B------:R-:W-:-:S13]  /*02d0*/  PLOP3.LUT P0, PT, P0, P1, PT, 0xf8, 0x8f ;  /* 0x00000000008f781c */ /* 0x000fda0000703f70 */
[----:B------:R-:W-:Y:S05]  /*02e0*/  @P0 BRA `(.L_x_35) ;  /* 0x00000004004c0947 */ /* 0x000fea0003800000 */
[----:B------:R-:W-:-:S13]  /*02f0*/  LOP3.LUT P0, RZ, R9, 0x7fffffff, R8, 0xc8, !PT ;  /* 0x7fffffff09ff7812 */ /* 0x000fda000780c808 */
[----:B------:R-:W-:Y:S05]  /*0300*/  @!P0 BRA `(.L_x_36) ;  /* 0x00000004003c8947 */ /* 0x000fea0003800000 */
[C---:B------:R-:W-:Y:S02]  /*0310*/  FSETP.NEU.FTZ.AND P2, PT, |R0|.reuse, +INF , PT ;  /* 0x7f8000000000780b */ /* 0x040fe40003f5d200 */
[----:B------:R-:W-:Y:S02]  /*0320*/  FSETP.NEU.FTZ.AND P1, PT, |R3|, +INF , PT ;  /* 0x7f8000000300780b */ /* 0x000fe40003f3d200 */
[----:B------:R-:W-:-:S11]  /*0330*/  FSETP.NEU.FTZ.AND P0, PT, |R0|, +INF , PT ;  /* 0x7f8000000000780b */ /* 0x000fd60003f1d200 */
[----:B------:R-:W-:Y:S05]  /*0340*/  @!P1 BRA !P2, `(.L_x_36) ;  /* 0x00000004002c9947 */ /* 0x000fea0005000000 */
[----:B------:R-:W-:-:S04]  /*0350*/  LOP3.LUT P2, RZ, R8, 0x7fffffff, RZ, 0xc0, !PT ;  /* 0x7fffffff08ff7812 */ /* 0x000fc8000784c0ff */
[----:B------:R-:W-:-:S13]  /*0360*/  PLOP3.LUT P1, PT, P1, P2, PT, 0x2f, 0xf2 ;  /* 0x0000000000f2781c */ /* 0x000fda0000f24577 */
[----:B------:R-:W-:Y:S05]  /*0370*/  @P1 BRA `(.L_x_37) ;  /* 0x0000000400181947 */ /* 0x000fea0003800000 */
[----:B------:R-:W-:-:S04]  /*0380*/  LOP3.LUT P1, RZ, R9, 0x7fffffff, RZ, 0xc0, !PT ;  /* 0x7fffffff09ff7812 */ /* 0x000fc8000782c0ff */
[----:B------:R-:W-:-:S13]  /*0390*/  PLOP3.LUT P0, PT, P0, P1, PT, 0x2f, 0xf2 ;  /* 0x0000000000f2781c */ /* 0x000fda0000702577 */
[----:B------:R-:W-:Y:S05]  /*03a0*/  @P0 BRA `(.L_x_38) ;  /* 0x0000000400000947 */ /* 0x000fea0003800000 */
[----:B------:R-:W-:Y:S02]  /*03b0*/  ISETP.GE.AND P0, PT, R11, RZ, PT ;  /* 0x000000ff0b00720c */ /* 0x000fe40003f06270 */
[----:B------:R-:W-:-:S11]  /*03c0*/  ISETP.GE.AND P1, PT, R12, RZ, PT ;  /* 0x000000ff0c00720c */ /* 0x000fd60003f26270 */
[----:B------:R-:W-:Y:S02]  /*03d0*/  @P0 IMAD.MOV.U32 R10, RZ, RZ, RZ ;  /* 0x000000ffff0a0224 */ /* 0x000fe400078e00ff */
[----:B------:R-:W-:Y:S01]  /*03e0*/  @!P0 FFMA R8, R0, 1.84467440737095516160e+19, RZ ;  /* 0x5f80000000088823 */ /* 0x000fe200000000ff */
[----:B------:R-:W-:Y:S02]  /*03f0*/  @!P0 IMAD.MOV.U32 R10, RZ, RZ, -0x40 ;  /* 0xffffffc0ff0a8424 */ /* 0x000fe400078e00ff */
[----:B------:R-:W-:Y:S02]  /*0400*/  @!P1 FFMA R9, R3, 1.84467440737095516160e+19, RZ ;  /* 0x5f80000003099823 */ /* 0x000fe400000000ff */
[----:B------:R-:W-:-:S07]  /*0410*/  @!P1 VIADD R10, R10, 0x40 ;  /* 0x000000400a0a9836 */ /* 0x000fce0000000000 */
.L_x_34:
[----:B------:R-:W-:Y:S01]  /*0420*/  LEA R0, R7, 0xc0800000, 0x17 ;  /* 0xc080000007007811 */ /* 0x000fe200078eb8ff */
[----:B------:R-:W-:Y:S01]  /*0430*/  VIADD R6, R6, 0xffffff81 ;  /* 0xffffff8106067836 */ /* 0x000fe20000000000 */
[----:B------:R-:W-:Y:S03]  /*0440*/  BSSY.RECONVERGENT B2, `(.L_x_39) ;  /* 0x0000035000027945 */ /* 0x000fe60003800200 */
[----:B------:R-:W-:Y:S01]  /*0450*/  IMAD.IADD R9, R9, 0x1, -R0 ;  /* 0x0000000109097824 */ /* 0x000fe200078e0a00 */
[C---:B------:R-:W-:Y:S01]  /*0460*/  IADD3 R7, PT, PT, R6.reuse, 0x7f, -R7 ;  /* 0x0000007f06077810 */ /* 0x040fe20007ffe807 */
[----:B------:R-:W-:Y:S02]  /*0470*/  IMAD R0, R6, -0x800000, R8 ;  /* 0xff80000006007824 */ /* 0x000fe400078e0208 */
[----:B------:R-:W0:Y:S01]  /*0480*/  MUFU.RCP R3, R9 ;  /* 0x0000000900037308 */ /* 0x000e220000001000 */
[----:B------:R-:W-:Y:S01]  /*0490*/  FADD.FTZ R11, -R9, -RZ ;  /* 0x800000ff090b7221 */ /* 0x000fe20000010100 */
[----:B------:R-:W-:-:S03]  /*04a0*/  IMAD.IADD R7, R7, 0x1, R10 ;  /* 0x0000000107077824 */ /* 0x000fc600078e020a */
[----:B0-----:R-:W-:-:S04]  /*04b0*/  FFMA R12, R3, R11, 1 ;  /* 0x3f800000030c7423 */ /* 0x001fc8000000000b */
[----:B------:R-:W-:-:S04]  /*04c0*/  FFMA R12, R3, R12, R3 ;  /* 0x0000000c030c7223 */ /* 0x000fc80000000003 */
[----:B------:R-:W-:-:S04]  /*04d0*/  FFMA R3, R0, R12, RZ ;  /* 0x0000000c00037223 */ /* 0x000fc800000000ff */
[----:B------:R-:W-:-:S04]  /*04e0*/  FFMA R8, R11, R3, R0 ;  /* 0x000000030b087223 */ /* 0x000fc80000000000 */
[----:B------:R-:W-:-:S04]  /*04f0*/  FFMA R13, R12, R8, R3 ;  /* 0x000000080c0d7223 */ /* 0x000fc80000000003 */
[----:B------:R-:W-:-:S04]  /*0500*/  FFMA R8, R11, R13, R0 ;  /* 0x0000000d0b087223 */ /* 0x000fc80000000000 */
[----:B------:R-:W-:-:S05]  /*0510*/  FFMA R0, R12, R8, R13 ;  /* 0x000000080c007223 */ /* 0x000fca000000000d */
[----:B------:R-:W-:-:S04]  /*0520*/  SHF.R.U32.HI R3, RZ, 0x17, R0 ;  /* 0x00000017ff037819 */ /* 0x000fc80000011600 */
[----:B------:R-:W-:-:S05]  /*0530*/  LOP3.LUT R3, R3, 0xff, RZ, 0xc0, !PT ;  /* 0x000000ff03037812 */ /* 0x000fca00078ec0ff */
[----:B------:R-:W-:-:S04]  /*0540*/  IMAD.IADD R9, R3, 0x1, R7 ;  /* 0x0000000103097824 */ /* 0x000fc800078e0207 */
[----:B------:R-:W-:-:S05]  /*0550*/  VIADD R3, R9, 0xffffffff ;  /* 0xffffffff09037836 */ /* 0x000fca0000000000 */
[----:B------:R-:W-:-:S13]  /*0560*/  ISETP.GE.U32.AND P0, PT, R3, 0xfe, PT ;  /* 0x000000fe0300780c */ /* 0x000fda0003f06070 */
[----:B------:R-:W-:Y:S05]  /*0570*/  @!P0 BRA `(.L_x_40) ;  /* 0x0000000000808947 */ /* 0x000fea0003800000 */
[----:B------:R-:W-:-:S13]  /*0580*/  ISETP.GT.AND P0, PT, R9, 0xfe, PT ;  /* 0x000000fe0900780c */ /* 0x000fda0003f04270 */
[----:B------:R-:W-:Y:S05]  /*0590*/  @P0 BRA `(.L_x_41) ;  /* 0x00000000006c0947 */ /* 0x000fea0003800000 */
[----:B------:R-:W-:-:S13]  /*05a0*/  ISETP.GE.AND P0, PT, R9, 0x1, PT ;  /* 0x000000010900780c */ /* 0x000fda0003f06270 */
[----:B------:R-:W-:Y:S05]  /*05b0*/  @P0 BRA `(.L_x_42) ;  /* 0x0000000000740947 */ /* 0x000fea0003800000 */
[----:B------:R-:W-:Y:S02]  /*05c0*/  ISETP.GE.AND P0, PT, R9, -0x18, PT ;  /* 0xffffffe80900780c */ /* 0x000fe40003f06270 */
[----:B------:R-:W-:-:S11]  /*05d0*/  LOP3.LUT R0, R0, 0x80000000, RZ, 0xc0, !PT ;  /* 0x8000000000007812 */ /* 0x000fd600078ec0ff */
[----:B------:R-:W-:Y:S05]  /*05e0*/  @!P0 BRA `(.L_x_42) ;  /* 0x0000000000688947 */ /* 0x000fea0003800000 */
[CCC-:B------:R-:W-:Y:S01]  /*05f0*/  FFMA.RZ R3, R12.reuse, R8.reuse, R13.reuse ;  /* 0x000000080c037223 */ /* 0x1c0fe2000000c00d */
[CCC-:B------:R-:W-:Y:S01]  /*0600*/  FFMA.RM R6, R12.reuse, R8.reuse, R13.reuse ;  /* 0x000000080c067223 */ /* 0x1c0fe2000000400d */
[C---:B------:R-:W-:Y:S02]  /*0610*/  ISETP.NE.AND P2, PT, R9.reuse, RZ, PT ;  /* 0x000000ff0900720c */ /* 0x040fe40003f45270 */
[----:B------:R-:W-:Y:S02]  /*0620*/  ISETP.NE.AND P1, PT, R9, RZ, PT ;  /* 0x000000ff0900720c */ /* 0x000fe40003f25270 */
[----:B------:R-:W-:Y:S01]  /*0630*/  LOP3.LUT R7, R3, 0x7fffff, RZ, 0xc0, !PT ;  /* 0x007fffff03077812 */ /* 0x000fe200078ec0ff */
[----:B------:R-:W-:Y:S01]  /*0640*/  FFMA.RP R3, R12, R8, R13 ;  /* 0x000000080c037223 */ /* 0x000fe2000000800d */
[----:B------:R-:W-:Y:S02]  /*0650*/  VIADD R8, R9, 0x20 ;  /* 0x0000002009087836 */ /* 0x000fe40000000000 */
[----:B------:R-:W-:Y:S01]  /*0660*/  LOP3.LUT R7, R7, 0x800000, RZ, 0xfc, !PT ;  /* 0x0080000007077812 */ /* 0x000fe200078efcff */
[----:B------:R-:W-:Y:S01]  /*0670*/  IMAD.MOV R9, RZ, RZ, -R9 ;  /* 0x000000ffff097224 */ /* 0x000fe200078e0a09 */
[----:B------:R-:W-:-:S02]  /*0680*/  FSETP.NEU.FTZ.AND P0, PT, R3, R6, PT ;  /* 0x000000060300720b */ /* 0x000fc40003f1d000 */
[----:B------:R-:W-:Y:S02]  /*0690*/  SHF.L.U32 R8, R7, R8, RZ ;  /* 0x0000000807087219 */ /* 0x000fe400000006ff */
[----:B------:R-:W-:Y:S02]  /*06a0*/  SEL R6, R9, RZ, P2 ;  /* 0x000000ff09067207 */ /* 0x000fe40001000000 */
[----:B------:R-:W-:Y:S02]  /*06b0*/  ISETP.NE.AND P1, PT, R8, RZ, P1 ;  /* 0x000000ff0800720c */ /* 0x000fe40000f25270 */
[----:B------:R-:W-:Y:S02]  /*06c0*/  SHF.R.U32.HI R6, RZ, R6, R7 ;  /* 0x00000006ff067219 */ /* 0x000fe40000011607 */
[----:B------:R-:W-:Y:S02]  /*06d0*/  PLOP3.LUT P0, PT, P0, P1, PT, 0xf8, 0x8f ;  /* 0x00000000008f781c */ /* 0x000fe40000703f70 */
[----:B------:R-:W-:-:S02]  /*06e0*/  SHF.R.U32.HI R8, RZ, 0x1, R6 ;  /* 0x00000001ff087819 */ /* 0x000fc40000011606 */
[----:B------:R-:W-:-:S04]  /*06f0*/  SEL R3, RZ, 0x1, !P0 ;  /* 0x00000001ff037807 */ /* 0x000fc80004000000 */
[----:B------:R-:W-:-:S04]  /*0700*/  LOP3.LUT R3, R3, 0x1, R8, 0xf8, !PT ;  /* 0x0000000103037812 */ /* 0x000fc800078ef808 */
[----:B------:R-:W-:-:S05]  /*0710*/  LOP3.LUT R3, R3, R6, RZ, 0xc0, !PT ;  /* 0x0000000603037212 */ /* 0x000fca00078ec0ff */
[----:B------:R-:W-:-:S05]  /*0720*/  IMAD.IADD R3, R8, 0x1, R3 ;  /* 0x0000000108037824 */ /* 0x000fca00078e0203 */
[----:B------:R-:W-:Y:S01]  /*0730*/  LOP3.LUT R0, R3, R0, RZ, 0xfc, !PT ;  /* 0x0000000003007212 */ /* 0x000fe200078efcff */
[----:B------:R-:W-:Y:S06]  /*0740*/  BRA `(.L_x_42) ;  /* 0x0000000000107947 */ /* 0x000fec0003800000 */
.L_x_41:
[----:B------:R-:W-:-:S04]  /*0750*/  LOP3.LUT R0, R0, 0x80000000, RZ, 0xc0, !PT ;  /* 0x8000000000007812 */ /* 0x000fc800078ec0ff */
[----:B------:R-:W-:Y:S01]  /*0760*/  LOP3.LUT R0, R0, 0x7f800000, RZ, 0xfc, !PT ;  /* 0x7f80000000007812 */ /* 0x000fe200078efcff */
[----:B------:R-:W-:Y:S06]  /*0770*/  BRA `(.L_x_42) ;  /* 0x0000000000047947 */ /* 0x000fec0003800000 */
.L_x_40:
[----:B------:R-:W-:-:S07]  /*0780*/  IMAD R0, R7, 0x800000, R0 ;  /* 0x0080000007007824 */ /* 0x000fce00078e0200 */
.L_x_42:
[----:B------:R-:W-:Y:S05]  /*0790*/  BSYNC.RECONVERGENT B2 ;  /* 0x0000000000027941 */ /* 0x000fea0003800200 */
.L_x_39:
[----:B------:R-:W-:Y:S05]  /*07a0*/  BRA `(.L_x_43) ;  /* 0x0000000000207947 */ /* 0x000fea0003800000 */
.L_x_38:
[----:B------:R-:W-:-:S04]  /*07b0*/  LOP3.LUT R0, R9, 0x80000000, R8, 0x48, !PT ;  /* 0x8000000009007812 */ /* 0x000fc800078e4808 */
[----:B------:R-:W-:Y:S01]  /*07c0*/  LOP3.LUT R0, R0, 0x7f800000, RZ, 0xfc, !PT ;  /* 0x7f80000000007812 */ /* 0x000fe200078efcff */
[----:B------:R-:W-:Y:S06]  /*07d0*/  BRA `(.L_x_43) ;  /* 0x0000000000147947 */ /* 0x000fec0003800000 */
.L_x_37:
[----:B------:R-:W-:Y:S01]  /*07e0*/  LOP3.LUT R0, R9, 0x80000000, R8, 0x48, !PT ;  /* 0x8000000009007812 */ /* 0x000fe200078e4808 */
[----:B------:R-:W-:Y:S06]  /*07f0*/  BRA `(.L_x_43) ;  /* 0x00000000000c7947 */ /* 0x000fec0003800000 */
.L_x_36:
[----:B------:R-:W0:Y:S01]  /*0800*/  MUFU.RSQ R0, -QNAN ;  /* 0xffc0000000007908 */ /* 0x000e220000001400 */
[----:B------:R-:W-:Y:S05]  /*0810*/  BRA `(.L_x_43) ;  /* 0x0000000000047947 */ /* 0x000fea0003800000 */
.L_x_35:
[----:B------:R-:W-:-:S07]  /*0820*/  FADD.FTZ R0, R0, R3 ;  /* 0x0000000300007221 */ /* 0x000fce0000010000 */
.L_x_43:
[----:B------:R-:W-:Y:S05]  /*0830*/  BSYNC.RECONVERGENT B1 ;  /* 0x0000000000017941 */ /* 0x000fea0003800200 */
.L_x_33:
[----:B------:R-:W-:-:S04]  /*0840*/  IMAD.MOV.U32 R3, RZ, RZ, 0x0 ;  /* 0x00000000ff037424 */ /* 0x000fc800078e00ff */
[----:B0-----:R-:W-:Y:S05]  /*0850*/  RET.REL.NODEC R2 `(divElements) ;  /* 0xfffffff402e87950 */ /* 0x001fea0003c3ffff */
.L_x_44:
        /* <DEDUP_REMOVED lines=10> */
.L_x_45:


//--------------------- .nv.global.init           --------------------------
	.section	.nv.global.init,"aw",@progbits
	.align	4
.nv.global.init:
	.type		__cudart_i2opi_f,@object
	.size		__cudart_i2opi_f,(.L_0 - __cudart_i2opi_f)
__cudart_i2opi_f:
        /*0000*/ 	.byte	0x41, 0x90, 0x43, 0x3c, 0x99, 0x95, 0x62, 0xdb, 0xc0, 0xdd, 0x34, 0xf5, 0xd1, 0x57, 0x27, 0xfc
        /*0010*/ 	.byte	0x29, 0x15, 0x44, 0x4e, 0x6e, 0x83, 0xf9, 0xa2
.L_0:


//--------------------- .nv.shared.powScaler      --------------------------
	.section	.nv.shared.powScaler,"aw",@nobits
	.sectionflags	@""
	.align	16
	.zero		1024


//--------------------- .nv.shared.reserved.0     --------------------------
	.section	.nv.shared.reserved.0,"aw",@nobits
	.weak		__nv_reservedSMEM_offset_0_alias
	.size		__nv_reservedSMEM_offset_0_alias, 0, 64
	.other		__nv_reservedSMEM_offset_0_alias,@"STO_CUDA_RESERVED_SHARED STV_DEFAULT"
__nv_reservedSMEM_offset_0_alias:
	.zero		0
	.zero		64


//--------------------- .nv.shared.addLogs        --------------------------
	.section	.nv.shared.addLogs,"aw",@nobits
	.sectionflags	@""
	.align	16
	.zero		1024


//--------------------- .nv.shared.equalTo        --------------------------
	.section	.nv.shared.equalTo,"aw",@nobits
	.sectionflags	@""
	.align	16
	.zero		1024


//--------------------- .nv.shared.greaterThan    --------------------------
	.section	.nv.shared.greaterThan,"aw",@nobits
	.sectionflags	@""
	.align	16
	.zero		1024


//--------------------- .nv.shared.lessThan       --------------------------
	.section	.nv.shared.lessThan,"aw",@nobits
	.sectionflags	@""
	.align	16
	.zero		1024


//--------------------- .nv.shared.subChunks      --------------------------
	.section	.nv.shared.subChunks,"aw",@nobits
	.sectionflags	@""
	.align	16
	.zero		1024


//--------------------- .nv.shared.addChunks      --------------------------
	.section	.nv.shared.addChunks,"aw",@nobits
	.sectionflags	@""
	.align	16
	.zero		1024


//--------------------- .nv.shared.addScaler      --------------------------
	.section	.nv.shared.addScaler,"aw",@nobits
	.sectionflags	@""
	.align	16
	.zero		1024


//--------------------- .nv.shared.scaleRepeatedPow2 --------------------------
	.section	.nv.shared.scaleRepeatedPow2,"aw",@nobits
	.sectionflags	@""
	.align	16
	.zero		1024


//--------------------- .nv.shared.scaleRepeated  --------------------------
	.section	.nv.shared.scaleRepeated,"aw",@nobits
	.sectionflags	@""
	.align	16
	.zero		1024


//--------------------- .nv.shared.addRepeatedPow2 --------------------------
	.section	.nv.shared.addRepeatedPow2,"aw",@nobits
	.sectionflags	@""
	.align	16
	.zero		1024


//--------------------- .nv.shared.addRepeated    --------------------------
	.section	.nv.shared.addRepeated,"aw",@nobits
	.sectionflags	@""
	.align	16
	.zero		1024


//--------------------- .nv.shared.uniformToBernoulli --------------------------
	.section	.nv.shared.uniformToBernoulli,"aw",@nobits
	.sectionflags	@""
	.align	16
	.zero		1024


//--------------------- .nv.shared.shiftRandUniform --------------------------
	.section	.nv.shared.shiftRandUniform,"aw",@nobits
	.sectionflags	@""
	.align	16
	.zero		1024


//--------------------- .nv.shared.clipPositive   --------------------------
	.section	.nv.shared.clipPositive,"aw",@nobits
	.sectionflags	@""
	.align	16
	.zero		1024


//--------------------- .nv.shared.sigmoidElements --------------------------
	.section	.nv.shared.sigmoidElements,"aw",@nobits
	.sectionflags	@""
	.align	16
	.zero		1024


//--------------------- .nv.shared.sinElements    --------------------------
	.section	.nv.shared.sinElements,"aw",@nobits
	.sectionflags	@""
	.align	16
	.zero		1024


//--------------------- .nv.shared.tanhElements   --------------------------
	.section	.nv.shared.tanhElements,"aw",@nobits
	.sectionflags	@""
	.align	16
	.zero		1024


//--------------------- .nv.shared.logElements    --------------------------
	.section	.nv.shared.logElements,"aw",@nobits
	.sectionflags	@""
	.align	16
	.zero		1024


//--------------------- .nv.shared.expElements    --------------------------
	.section	.nv.shared.expElements,"aw",@nobits
	.sectionflags	@""
	.align	16
	.zero		1024


//--------------------- .nv.shared.divElements    --------------------------
	.section	.nv.shared.divElements,"aw",@nobits
	.sectionflags	@""
	.align	16
	.zero		1024


//--------------------- .nv.constant0.powScaler   --------------------------
	.section	.nv.constant0.powScaler,"a",@progbits
	.sectionflags	@""
	.align	4
.nv.constant0.powScaler:
	.zero		916


//--------------------- .nv.constant0.addLogs     --------------------------
	.section	.nv.constant0.addLogs,"a",@progbits
	.sectionflags	@""
	.align	4
.nv.constant0.addLogs:
	.zero		916


//--------------------- .nv.constant0.equalTo     --------------------------
	.section	.nv.constant0.equalTo,"a",@progbits
	.sectionflags	@""
	.align	4
.nv.constant0.equalTo:
	.zero		916


//--------------------- .nv.constant0.greaterThan --------------------------
	.section	.nv.constant0.greaterThan,"a",@progbits
	.sectionflags	@""
	.align	4
.nv.constant0.greaterThan:
	.zero		916


//--------------------- .nv.constant0.lessThan    --------------------------
	.section	.nv.constant0.lessThan,"a",@progbits
	.sectionflags	@""
	.align	4
.nv.constant0.lessThan:
	.zero		916


//--------------------- .nv.constant0.subChunks   --------------------------
	.section	.nv.constant0.subChunks,"a",@progbits
	.sectionflags	@""
	.align	4
.nv.constant0.subChunks:
	.zero		920


//--------------------- .nv.constant0.addChunks   --------------------------
	.section	.nv.constant0.addChunks,"a",@progbits
	.sectionflags	@""
	.align	4
.nv.constant0.addChunks:
	.zero		920


//--------------------- .nv.constant0.addScaler   --------------------------
	.section	.nv.constant0.addScaler,"a",@progbits
	.sectionflags	@""
	.align	4
.nv.constant0.addScaler:
	.zero		916


//--------------------- .nv.constant0.scaleRepeatedPow2 --------------------------
	.section	.nv.constant0.scaleRepeatedPow2,"a",@progbits
	.sectionflags	@""
	.align	4
.nv.constant0.scaleRepeatedPow2:
	.zero		920


//--------------------- .nv.constant0.scaleRepeated --------------------------
	.section	.nv.constant0.scaleRepeated,"a",@progbits
	.sectionflags	@""
	.align	4
.nv.constant0.scaleRepeated:
	.zero		920


//--------------------- .nv.constant0.addRepeatedPow2 --------------------------
	.section	.nv.constant0.addRepeatedPow2,"a",@progbits
	.sectionflags	@""
	.align	4
.nv.constant0.addRepeatedPow2:
	.zero		920


//--------------------- .nv.constant0.addRepeated --------------------------
	.section	.nv.constant0.addRepeated,"a",@progbits
	.sectionflags	@""
	.align	4
.nv.constant0.addRepeated:
	.zero		920


//--------------------- .nv.constant0.uniformToBernoulli --------------------------
	.section	.nv.constant0.uniformToBernoulli,"a",@progbits
	.sectionflags	@""
	.align	4
.nv.constant0.uniformToBernoulli:
	.zero		908


//--------------------- .nv.constant0.shiftRandUniform --------------------------
	.section	.nv.constant0.shiftRandUniform,"a",@progbits
	.sectionflags	@""
	.align	4
.nv.constant0.shiftRandUniform:
	.zero		908


//--------------------- .nv.constant0.clipPositive --------------------------
	.section	.nv.constant0.clipPositive,"a",@progbits
	.sectionflags	@""
	.align	4
.nv.constant0.clipPositive:
	.zero		908


//--------------------- .nv.constant0.sigmoidElements --------------------------
	.section	.nv.constant0.sigmoidElements,"a",@progbits
	.sectionflags	@""
	.align	4
.nv.constant0.sigmoidElements:
	.zero		908


//--------------------- .nv.constant0.sinElements --------------------------
	.section	.nv.constant0.sinElements,"a",@progbits
	.sectionflags	@""
	.align	4
.nv.constant0.sinElements:
	.zero		908


//--------------------- .nv.constant0.tanhElements --------------------------
	.section	.nv.constant0.tanhElements,"a",@progbits
	.sectionflags	@""
	.align	4
.nv.constant0.tanhElements:
	.zero		908


//--------------------- .nv.constant0.logElements --------------------------
	.section	.nv.constant0.logElements,"a",@progbits
	.sectionflags	@""
	.align	4
.nv.constant0.logElements:
	.zero		908


//--------------------- .nv.constant0.expElements --------------------------
	.section	.nv.constant0.expElements,"a",@progbits
	.sectionflags	@""
	.align	4
.nv.constant0.expElements:
	.zero		908


//--------------------- .nv.constant0.divElements --------------------------
	.section	.nv.constant0.divElements,"a",@progbits
	.sectionflags	@""
	.align	4
.nv.constant0.divElements:
	.zero		916


//--------------------- SYMBOLS --------------------------

	.type		.nv.reservedSmem.offset0,@object
	.size		.nv.reservedSmem.offset0,0x4
	.type		.nv.reservedSmem.cap,@object
	.size		.nv.reservedSmem.cap,0x4
